//
// Generated by NVIDIA NVVM Compiler
//
// Compiler Build ID: CL-36424714
// Cuda compilation tools, release 13.0, V13.0.88
// Based on NVVM 20.0.0
//

.version 9.0
.target sm_100
.address_size 64

	// .globl	_Z10Naive_GEMMPfS_S_iii
// _ZZ9Bank_GEMMILi8ELi4EEvPfS0_S0_iiiE8A_shared has been demoted
// _ZZ9Bank_GEMMILi8ELi4EEvPfS0_S0_iiiE8B_shared has been demoted

.visible .entry _Z10Naive_GEMMPfS_S_iii(
	.param .u64 .ptr .align 1 _Z10Naive_GEMMPfS_S_iii_param_0,
	.param .u64 .ptr .align 1 _Z10Naive_GEMMPfS_S_iii_param_1,
	.param .u64 .ptr .align 1 _Z10Naive_GEMMPfS_S_iii_param_2,
	.param .u32 _Z10Naive_GEMMPfS_S_iii_param_3,
	.param .u32 _Z10Naive_GEMMPfS_S_iii_param_4,
	.param .u32 _Z10Naive_GEMMPfS_S_iii_param_5
)
{
	.reg .pred 	%p<13>;
	.reg .b32 	%r<41>;
	.reg .b32 	%f<68>;
	.reg .b64 	%rd<53>;

	ld.param.u64 	%rd7, [_Z10Naive_GEMMPfS_S_iii_param_0];
	ld.param.u64 	%rd8, [_Z10Naive_GEMMPfS_S_iii_param_1];
	ld.param.u64 	%rd6, [_Z10Naive_GEMMPfS_S_iii_param_2];
	ld.param.u32 	%r20, [_Z10Naive_GEMMPfS_S_iii_param_3];
	ld.param.u32 	%r18, [_Z10Naive_GEMMPfS_S_iii_param_4];
	ld.param.u32 	%r19, [_Z10Naive_GEMMPfS_S_iii_param_5];
	cvta.to.global.u64 	%rd1, %rd8;
	cvta.to.global.u64 	%rd2, %rd7;
	mov.u32 	%r21, %ctaid.x;
	mov.u32 	%r22, %ntid.x;
	mov.u32 	%r23, %tid.x;
	mad.lo.s32 	%r1, %r21, %r22, %r23;
	mov.u32 	%r24, %ctaid.y;
	mov.u32 	%r25, %ntid.y;
	mov.u32 	%r26, %tid.y;
	mad.lo.s32 	%r2, %r24, %r25, %r26;
	setp.ge.s32 	%p1, %r2, %r20;
	setp.ge.s32 	%p2, %r1, %r18;
	or.pred  	%p3, %p1, %p2;
	@%p3 bra 	$L__BB0_14;
	setp.lt.s32 	%p4, %r19, 1;
	mov.f32 	%f67, 0f00000000;
	@%p4 bra 	$L__BB0_13;
	mul.lo.s32 	%r3, %r19, %r2;
	and.b32  	%r4, %r19, 7;
	setp.lt.u32 	%p5, %r19, 8;
	mov.f32 	%f67, 0f00000000;
	mov.b32 	%r39, 0;
	@%p5 bra 	$L__BB0_5;
	and.b32  	%r39, %r19, 2147483640;
	neg.s32 	%r37, %r39;
	shl.b32 	%r7, %r18, 3;
	mul.wide.u32 	%rd9, %r3, 4;
	add.s64 	%rd10, %rd9, %rd2;
	add.s64 	%rd52, %rd10, 16;
	mov.f32 	%f67, 0f00000000;
	mul.wide.s32 	%rd13, %r18, 4;
	mov.u32 	%r36, %r1;
$L__BB0_4:
	.pragma "nounroll";
	ld.global.f32 	%f17, [%rd52+-16];
	mul.wide.s32 	%rd11, %r36, 4;
	add.s64 	%rd12, %rd1, %rd11;
	ld.global.f32 	%f18, [%rd12];
	fma.rn.f32 	%f19, %f17, %f18, %f67;
	ld.global.f32 	%f20, [%rd52+-12];
	add.s64 	%rd14, %rd12, %rd13;
	ld.global.f32 	%f21, [%rd14];
	fma.rn.f32 	%f22, %f20, %f21, %f19;
	ld.global.f32 	%f23, [%rd52+-8];
	add.s64 	%rd15, %rd14, %rd13;
	ld.global.f32 	%f24, [%rd15];
	fma.rn.f32 	%f25, %f23, %f24, %f22;
	ld.global.f32 	%f26, [%rd52+-4];
	add.s64 	%rd16, %rd15, %rd13;
	ld.global.f32 	%f27, [%rd16];
	fma.rn.f32 	%f28, %f26, %f27, %f25;
	ld.global.f32 	%f29, [%rd52];
	add.s64 	%rd17, %rd16, %rd13;
	ld.global.f32 	%f30, [%rd17];
	fma.rn.f32 	%f31, %f29, %f30, %f28;
	ld.global.f32 	%f32, [%rd52+4];
	add.s64 	%rd18, %rd17, %rd13;
	ld.global.f32 	%f33, [%rd18];
	fma.rn.f32 	%f34, %f32, %f33, %f31;
	ld.global.f32 	%f35, [%rd52+8];
	add.s64 	%rd19, %rd18, %rd13;
	ld.global.f32 	%f36, [%rd19];
	fma.rn.f32 	%f37, %f35, %f36, %f34;
	ld.global.f32 	%f38, [%rd52+12];
	add.s64 	%rd20, %rd19, %rd13;
	ld.global.f32 	%f39, [%rd20];
	fma.rn.f32 	%f67, %f38, %f39, %f37;
	add.s32 	%r37, %r37, 8;
	add.s32 	%r36, %r36, %r7;
	add.s64 	%rd52, %rd52, 32;
	setp.ne.s32 	%p6, %r37, 0;
	@%p6 bra 	$L__BB0_4;
$L__BB0_5:
	setp.eq.s32 	%p7, %r4, 0;
	@%p7 bra 	$L__BB0_13;
	and.b32  	%r13, %r19, 3;
	setp.lt.u32 	%p8, %r4, 4;
	@%p8 bra 	$L__BB0_8;
	add.s32 	%r28, %r39, %r3;
	mul.wide.u32 	%rd21, %r28, 4;
	add.s64 	%rd22, %rd2, %rd21;
	ld.global.f32 	%f41, [%rd22];
	mad.lo.s32 	%r29, %r39, %r18, %r1;
	mul.wide.s32 	%rd23, %r29, 4;
	add.s64 	%rd24, %rd1, %rd23;
	ld.global.f32 	%f42, [%rd24];
	fma.rn.f32 	%f43, %f41, %f42, %f67;
	cvt.u64.u32 	%rd25, %r3;
	cvt.u64.u32 	%rd26, %r39;
	add.s64 	%rd27, %rd26, %rd25;
	shl.b64 	%rd28, %rd27, 2;
	add.s64 	%rd29, %rd2, %rd28;
	ld.global.f32 	%f44, [%rd29+4];
	mul.wide.s32 	%rd30, %r18, 4;
	add.s64 	%rd31, %rd24, %rd30;
	ld.global.f32 	%f45, [%rd31];
	fma.rn.f32 	%f46, %f44, %f45, %f43;
	ld.global.f32 	%f47, [%rd29+8];
	add.s64 	%rd32, %rd31, %rd30;
	ld.global.f32 	%f48, [%rd32];
	fma.rn.f32 	%f49, %f47, %f48, %f46;
	ld.global.f32 	%f50, [%rd29+12];
	add.s64 	%rd33, %rd32, %rd30;
	ld.global.f32 	%f51, [%rd33];
	fma.rn.f32 	%f67, %f50, %f51, %f49;
	add.s32 	%r39, %r39, 4;
$L__BB0_8:
	setp.eq.s32 	%p9, %r13, 0;
	@%p9 bra 	$L__BB0_13;
	setp.eq.s32 	%p10, %r13, 1;
	@%p10 bra 	$L__BB0_11;
	add.s32 	%r30, %r39, %r3;
	mul.wide.u32 	%rd34, %r30, 4;
	add.s64 	%rd35, %rd2, %rd34;
	ld.global.f32 	%f53, [%rd35];
	mad.lo.s32 	%r31, %r39, %r18, %r1;
	mul.wide.s32 	%rd36, %r31, 4;
	add.s64 	%rd37, %rd1, %rd36;
	ld.global.f32 	%f54, [%rd37];
	fma.rn.f32 	%f55, %f53, %f54, %f67;
	cvt.u64.u32 	%rd38, %r3;
	cvt.u64.u32 	%rd39, %r39;
	add.s64 	%rd40, %rd39, %rd38;
	shl.b64 	%rd41, %rd40, 2;
	add.s64 	%rd42, %rd2, %rd41;
	ld.global.f32 	%f56, [%rd42+4];
	mul.wide.s32 	%rd43, %r18, 4;
	add.s64 	%rd44, %rd37, %rd43;
	ld.global.f32 	%f57, [%rd44];
	fma.rn.f32 	%f67, %f56, %f57, %f55;
	add.s32 	%r39, %r39, 2;
$L__BB0_11:
	and.b32  	%r32, %r19, 1;
	setp.eq.b32 	%p11, %r32, 1;
	not.pred 	%p12, %p11;
	@%p12 bra 	$L__BB0_13;
	add.s32 	%r33, %r39, %r3;
	mul.wide.u32 	%rd45, %r33, 4;
	add.s64 	%rd46, %rd2, %rd45;
	ld.global.f32 	%f58, [%rd46];
	mad.lo.s32 	%r34, %r39, %r18, %r1;
	mul.wide.s32 	%rd47, %r34, 4;
	add.s64 	%rd48, %rd1, %rd47;
	ld.global.f32 	%f59, [%rd48];
	fma.rn.f32 	%f67, %f58, %f59, %f67;
$L__BB0_13:
	mad.lo.s32 	%r35, %r18, %r2, %r1;
	cvta.to.global.u64 	%rd49, %rd6;
	mul.wide.s32 	%rd50, %r35, 4;
	add.s64 	%rd51, %rd49, %rd50;
	st.global.f32 	[%rd51], %f67;
$L__BB0_14:
	ret;

}
	// .globl	_Z9Bank_GEMMILi8ELi4EEvPfS0_S0_iii
.visible .entry _Z9Bank_GEMMILi8ELi4EEvPfS0_S0_iii(
	.param .u64 .ptr .align 1 _Z9Bank_GEMMILi8ELi4EEvPfS0_S0_iii_param_0,
	.param .u64 .ptr .align 1 _Z9Bank_GEMMILi8ELi4EEvPfS0_S0_iii_param_1,
	.param .u64 .ptr .align 1 _Z9Bank_GEMMILi8ELi4EEvPfS0_S0_iii_param_2,
	.param .u32 _Z9Bank_GEMMILi8ELi4EEvPfS0_S0_iii_param_3,
	.param .u32 _Z9Bank_GEMMILi8ELi4EEvPfS0_S0_iii_param_4,
	.param .u32 _Z9Bank_GEMMILi8ELi4EEvPfS0_S0_iii_param_5
)
{
	.reg .pred 	%p<4>;
	.reg .b16 	%rs<3>;
	.reg .b32 	%r<319>;
	.reg .b32 	%f<227>;
	.reg .b64 	%rd<77>;
	// demoted variable
	.shared .align 4 .b8 _ZZ9Bank_GEMMILi8ELi4EEvPfS0_S0_iiiE8A_shared[4096];
	// demoted variable
	.shared .align 4 .b8 _ZZ9Bank_GEMMILi8ELi4EEvPfS0_S0_iiiE8B_shared[4096];
	ld.param.u64 	%rd3, [_Z9Bank_GEMMILi8ELi4EEvPfS0_S0_iii_param_0];
	ld.param.u64 	%rd4, [_Z9Bank_GEMMILi8ELi4EEvPfS0_S0_iii_param_1];
	ld.param.u64 	%rd5, [_Z9Bank_GEMMILi8ELi4EEvPfS0_S0_iii_param_2];
	ld.param.u32 	%r103, [_Z9Bank_GEMMILi8ELi4EEvPfS0_S0_iii_param_4];
	ld.param.u32 	%r104, [_Z9Bank_GEMMILi8ELi4EEvPfS0_S0_iii_param_5];
	setp.lt.s32 	%p1, %r104, 1;
	mov.f32 	%f211, 0f00000000;
	mov.f32 	%f212, %f211;
	mov.f32 	%f213, %f211;
	mov.f32 	%f214, %f211;
	mov.f32 	%f215, %f211;
	mov.f32 	%f216, %f211;
	mov.f32 	%f217, %f211;
	mov.f32 	%f218, %f211;
	mov.f32 	%f219, %f211;
	mov.f32 	%f220, %f211;
	mov.f32 	%f221, %f211;
	mov.f32 	%f222, %f211;
	mov.f32 	%f223, %f211;
	mov.f32 	%f224, %f211;
	mov.f32 	%f225, %f211;
	mov.f32 	%f226, %f211;
	@%p1 bra 	$L__BB1_5;
	cvta.to.global.u64 	%rd1, %rd4;
	cvta.to.global.u64 	%rd2, %rd3;
	mov.u32 	%r106, %tid.y;
	shl.b32 	%r1, %r106, 7;
	mov.u32 	%r107, %tid.x;
	shl.b32 	%r2, %r107, 2;
	add.s32 	%r108, %r2, %r1;
	mov.u32 	%r109, %ctaid.y;
	shl.b32 	%r110, %r109, 5;
	shl.b32 	%r3, %r106, 2;
	mov.u32 	%r111, %ctaid.x;
	shl.b32 	%r112, %r111, 5;
	add.s32 	%r4, %r2, %r112;
	add.s32 	%r113, %r3, %r110;
	mul.lo.s32 	%r5, %r113, %r104;
	shl.b32 	%r114, %r108, 2;
	and.b32  	%r115, %r114, 1048448;
	mov.u32 	%r116, _ZZ9Bank_GEMMILi8ELi4EEvPfS0_S0_iiiE8A_shared;
	add.s32 	%r117, %r116, %r115;
	shl.b32 	%r118, %r107, 4;
	and.b32  	%r119, %r118, 112;
	add.s32 	%r6, %r117, %r119;
	mov.u32 	%r120, _ZZ9Bank_GEMMILi8ELi4EEvPfS0_S0_iiiE8B_shared;
	add.s32 	%r121, %r120, %r115;
	add.s32 	%r7, %r121, %r119;
	or.b32  	%r122, %r114, 4;
	and.b32  	%r123, %r122, 1048448;
	add.s32 	%r124, %r116, %r123;
	and.b32  	%r125, %r122, 116;
	add.s32 	%r8, %r124, %r125;
	add.s32 	%r126, %r120, %r123;
	add.s32 	%r9, %r126, %r125;
	or.b32  	%r127, %r114, 8;
	and.b32  	%r128, %r127, 1048448;
	add.s32 	%r129, %r116, %r128;
	and.b32  	%r130, %r127, 120;
	add.s32 	%r10, %r129, %r130;
	add.s32 	%r131, %r120, %r128;
	add.s32 	%r11, %r131, %r130;
	or.b32  	%r132, %r114, 12;
	and.b32  	%r133, %r132, 1048448;
	add.s32 	%r134, %r116, %r133;
	and.b32  	%r135, %r132, 124;
	add.s32 	%r12, %r134, %r135;
	add.s32 	%r136, %r120, %r133;
	add.s32 	%r13, %r136, %r135;
	add.s32 	%r137, %r114, 128;
	and.b32  	%r138, %r137, 2097024;
	add.s32 	%r139, %r116, %r138;
	add.s32 	%r14, %r139, %r119;
	add.s32 	%r140, %r120, %r138;
	add.s32 	%r15, %r140, %r119;
	add.s32 	%r141, %r114, 132;
	and.b32  	%r142, %r141, 2097024;
	add.s32 	%r143, %r116, %r142;
	and.b32  	%r144, %r141, 116;
	add.s32 	%r16, %r143, %r144;
	add.s32 	%r145, %r120, %r142;
	add.s32 	%r17, %r145, %r144;
	add.s32 	%r146, %r114, 136;
	and.b32  	%r147, %r146, 2097024;
	add.s32 	%r148, %r116, %r147;
	and.b32  	%r149, %r146, 120;
	add.s32 	%r18, %r148, %r149;
	add.s32 	%r150, %r120, %r147;
	add.s32 	%r19, %r150, %r149;
	add.s32 	%r151, %r114, 140;
	and.b32  	%r152, %r151, 2097024;
	add.s32 	%r153, %r116, %r152;
	and.b32  	%r154, %r151, 124;
	add.s32 	%r20, %r153, %r154;
	add.s32 	%r155, %r120, %r152;
	add.s32 	%r21, %r155, %r154;
	add.s32 	%r156, %r114, 256;
	and.b32  	%r157, %r156, 2097024;
	add.s32 	%r158, %r116, %r157;
	add.s32 	%r22, %r158, %r119;
	add.s32 	%r159, %r120, %r157;
	add.s32 	%r23, %r159, %r119;
	add.s32 	%r160, %r114, 260;
	and.b32  	%r161, %r160, 2097024;
	add.s32 	%r162, %r116, %r161;
	and.b32  	%r163, %r160, 116;
	add.s32 	%r24, %r162, %r163;
	add.s32 	%r164, %r120, %r161;
	add.s32 	%r25, %r164, %r163;
	add.s32 	%r165, %r114, 264;
	and.b32  	%r166, %r165, 2097024;
	add.s32 	%r167, %r116, %r166;
	and.b32  	%r168, %r165, 120;
	add.s32 	%r26, %r167, %r168;
	add.s32 	%r169, %r120, %r166;
	add.s32 	%r27, %r169, %r168;
	add.s32 	%r170, %r114, 268;
	and.b32  	%r171, %r170, 2097024;
	add.s32 	%r172, %r116, %r171;
	and.b32  	%r173, %r170, 124;
	add.s32 	%r28, %r172, %r173;
	add.s32 	%r174, %r120, %r171;
	add.s32 	%r29, %r174, %r173;
	add.s32 	%r175, %r114, 384;
	and.b32  	%r176, %r175, 2097024;
	add.s32 	%r177, %r116, %r176;
	add.s32 	%r30, %r177, %r119;
	add.s32 	%r178, %r120, %r176;
	add.s32 	%r31, %r178, %r119;
	add.s32 	%r179, %r114, 388;
	and.b32  	%r180, %r179, 2097024;
	add.s32 	%r181, %r116, %r180;
	and.b32  	%r182, %r179, 116;
	add.s32 	%r32, %r181, %r182;
	add.s32 	%r183, %r120, %r180;
	add.s32 	%r33, %r183, %r182;
	add.s32 	%r184, %r114, 392;
	and.b32  	%r185, %r184, 2097024;
	add.s32 	%r186, %r116, %r185;
	and.b32  	%r187, %r184, 120;
	add.s32 	%r34, %r186, %r187;
	add.s32 	%r188, %r120, %r185;
	add.s32 	%r35, %r188, %r187;
	add.s32 	%r189, %r114, 396;
	and.b32  	%r190, %r189, 2097024;
	add.s32 	%r191, %r116, %r190;
	and.b32  	%r192, %r189, 124;
	add.s32 	%r36, %r191, %r192;
	add.s32 	%r193, %r120, %r190;
	add.s32 	%r37, %r193, %r192;
	cvt.u16.u32 	%rs1, %r107;
	and.b16  	%rs2, %rs1, 7;
	mul.wide.u16 	%r194, %rs2, 16;
	and.b32  	%r195, %r118, 16256;
	or.b32  	%r196, %r195, %r194;
	add.s32 	%r197, %r196, %r120;
	add.s32 	%r38, %r197, 268;
	add.s32 	%r39, %r197, 264;
	add.s32 	%r40, %r197, 260;
	or.b32  	%r41, %r1, 33;
	add.s32 	%r42, %r197, 256;
	or.b32  	%r43, %r1, 98;
	or.b32  	%r44, %r1, 97;
	or.b32  	%r45, %r1, 67;
	or.b32  	%r46, %r1, 66;
	or.b32  	%r47, %r1, 65;
	mov.b32 	%r296, 0;
	mov.f32 	%f211, 0f00000000;
$L__BB1_2:
	add.s32 	%r311, %r1, 2;
	add.s32 	%r309, %r1, 3;
	add.s32 	%r306, %r1, 34;
	add.s32 	%r315, %r1, 32;
	add.s32 	%r317, %r1, 96;
	add.s32 	%r316, %r1, 64;
	add.s32 	%r312, %r1, 1;
	add.s32 	%r303, %r1, 99;
	add.s32 	%r297, %r1, 35;
	add.s32 	%r200, %r296, %r2;
	add.s32 	%r201, %r200, %r5;
	add.s32 	%r202, %r3, %r296;
	mad.lo.s32 	%r203, %r202, %r103, %r4;
	mul.wide.u32 	%rd6, %r201, 4;
	add.s64 	%rd7, %rd2, %rd6;
	ld.global.f32 	%f67, [%rd7];
	st.shared.f32 	[%r6], %f67;
	mul.wide.u32 	%rd8, %r203, 4;
	add.s64 	%rd9, %rd1, %rd8;
	ld.global.f32 	%f68, [%rd9];
	st.shared.f32 	[%r7], %f68;
	ld.global.f32 	%f69, [%rd7+4];
	st.shared.f32 	[%r8], %f69;
	ld.global.f32 	%f70, [%rd9+4];
	st.shared.f32 	[%r9], %f70;
	ld.global.f32 	%f71, [%rd7+8];
	st.shared.f32 	[%r10], %f71;
	ld.global.f32 	%f72, [%rd9+8];
	st.shared.f32 	[%r11], %f72;
	ld.global.f32 	%f73, [%rd7+12];
	st.shared.f32 	[%r12], %f73;
	ld.global.f32 	%f74, [%rd9+12];
	st.shared.f32 	[%r13], %f74;
	add.s32 	%r204, %r201, %r104;
	add.s32 	%r205, %r203, %r103;
	mul.wide.u32 	%rd10, %r204, 4;
	add.s64 	%rd11, %rd2, %rd10;
	ld.global.f32 	%f75, [%rd11];
	st.shared.f32 	[%r14], %f75;
	mul.wide.u32 	%rd12, %r205, 4;
	add.s64 	%rd13, %rd1, %rd12;
	ld.global.f32 	%f76, [%rd13];
	st.shared.f32 	[%r15], %f76;
	add.s32 	%r206, %r204, 1;
	mul.wide.u32 	%rd14, %r206, 4;
	add.s64 	%rd15, %rd2, %rd14;
	ld.global.f32 	%f77, [%rd15];
	st.shared.f32 	[%r16], %f77;
	add.s32 	%r207, %r205, 1;
	mul.wide.u32 	%rd16, %r207, 4;
	add.s64 	%rd17, %rd1, %rd16;
	ld.global.f32 	%f78, [%rd17];
	st.shared.f32 	[%r17], %f78;
	add.s32 	%r208, %r204, 2;
	mul.wide.u32 	%rd18, %r208, 4;
	add.s64 	%rd19, %rd2, %rd18;
	ld.global.f32 	%f79, [%rd19];
	st.shared.f32 	[%r18], %f79;
	add.s32 	%r209, %r205, 2;
	mul.wide.u32 	%rd20, %r209, 4;
	add.s64 	%rd21, %rd1, %rd20;
	ld.global.f32 	%f80, [%rd21];
	st.shared.f32 	[%r19], %f80;
	add.s32 	%r210, %r204, 3;
	mul.wide.u32 	%rd22, %r210, 4;
	add.s64 	%rd23, %rd2, %rd22;
	ld.global.f32 	%f81, [%rd23];
	st.shared.f32 	[%r20], %f81;
	add.s32 	%r211, %r205, 3;
	mul.wide.u32 	%rd24, %r211, 4;
	add.s64 	%rd25, %rd1, %rd24;
	ld.global.f32 	%f82, [%rd25];
	st.shared.f32 	[%r21], %f82;
	add.s32 	%r212, %r204, %r104;
	add.s32 	%r213, %r205, %r103;
	mul.wide.u32 	%rd26, %r212, 4;
	add.s64 	%rd27, %rd2, %rd26;
	ld.global.f32 	%f83, [%rd27];
	st.shared.f32 	[%r22], %f83;
	mul.wide.u32 	%rd28, %r213, 4;
	add.s64 	%rd29, %rd1, %rd28;
	ld.global.f32 	%f84, [%rd29];
	st.shared.f32 	[%r23], %f84;
	ld.global.f32 	%f85, [%rd27+4];
	st.shared.f32 	[%r24], %f85;
	ld.global.f32 	%f86, [%rd29+4];
	st.shared.f32 	[%r25], %f86;
	add.s32 	%r214, %r208, %r104;
	mul.wide.u32 	%rd30, %r214, 4;
	add.s64 	%rd31, %rd2, %rd30;
	ld.global.f32 	%f87, [%rd31];
	st.shared.f32 	[%r26], %f87;
	add.s32 	%r215, %r209, %r103;
	mul.wide.u32 	%rd32, %r215, 4;
	add.s64 	%rd33, %rd1, %rd32;
	ld.global.f32 	%f88, [%rd33];
	st.shared.f32 	[%r27], %f88;
	add.s32 	%r216, %r214, 1;
	mul.wide.u32 	%rd34, %r216, 4;
	add.s64 	%rd35, %rd2, %rd34;
	ld.global.f32 	%f89, [%rd35];
	st.shared.f32 	[%r28], %f89;
	add.s32 	%r217, %r215, 1;
	mul.wide.u32 	%rd36, %r217, 4;
	add.s64 	%rd37, %rd1, %rd36;
	ld.global.f32 	%f90, [%rd37];
	st.shared.f32 	[%r29], %f90;
	add.s32 	%r218, %r212, %r104;
	add.s32 	%r219, %r213, %r103;
	mul.wide.u32 	%rd38, %r218, 4;
	add.s64 	%rd39, %rd2, %rd38;
	ld.global.f32 	%f91, [%rd39];
	st.shared.f32 	[%r30], %f91;
	mul.wide.u32 	%rd40, %r219, 4;
	add.s64 	%rd41, %rd1, %rd40;
	ld.global.f32 	%f92, [%rd41];
	st.shared.f32 	[%r31], %f92;
	add.s32 	%r220, %r218, 1;
	mul.wide.u32 	%rd42, %r220, 4;
	add.s64 	%rd43, %rd2, %rd42;
	ld.global.f32 	%f93, [%rd43];
	st.shared.f32 	[%r32], %f93;
	add.s32 	%r221, %r219, 1;
	mul.wide.u32 	%rd44, %r221, 4;
	add.s64 	%rd45, %rd1, %rd44;
	ld.global.f32 	%f94, [%rd45];
	st.shared.f32 	[%r33], %f94;
	add.s32 	%r222, %r218, 2;
	mul.wide.u32 	%rd46, %r222, 4;
	add.s64 	%rd47, %rd2, %rd46;
	ld.global.f32 	%f95, [%rd47];
	st.shared.f32 	[%r34], %f95;
	add.s32 	%r223, %r219, 2;
	mul.wide.u32 	%rd48, %r223, 4;
	add.s64 	%rd49, %rd1, %rd48;
	ld.global.f32 	%f96, [%rd49];
	st.shared.f32 	[%r35], %f96;
	add.s32 	%r224, %r218, 3;
	mul.wide.u32 	%rd50, %r224, 4;
	add.s64 	%rd51, %rd2, %rd50;
	ld.global.f32 	%f97, [%rd51];
	st.shared.f32 	[%r36], %f97;
	add.s32 	%r225, %r219, 3;
	mul.wide.u32 	%rd52, %r225, 4;
	add.s64 	%rd53, %rd1, %rd52;
	ld.global.f32 	%f98, [%rd53];
	st.shared.f32 	[%r37], %f98;
	bar.sync 	0;
	mov.u32 	%r318, _ZZ9Bank_GEMMILi8ELi4EEvPfS0_S0_iiiE8A_shared;
	mov.b32 	%r304, 64;
	mov.u32 	%r298, %r47;
	mov.u32 	%r299, %r46;
	mov.u32 	%r300, %r45;
	mov.u32 	%r301, %r44;
	mov.u32 	%r302, %r43;
	mov.u32 	%r305, %r42;
	mov.u32 	%r307, %r41;
	mov.u32 	%r308, %r40;
	mov.u32 	%r310, %r39;
	mov.u32 	%r313, %r38;
	mov.u32 	%r314, %r1;
$L__BB1_3:
	shl.b32 	%r226, %r317, 2;
	and.b32  	%r227, %r226, -128;
	shl.b32 	%r228, %r316, 2;
	and.b32  	%r229, %r228, -128;
	shl.b32 	%r230, %r315, 2;
	and.b32  	%r231, %r230, -128;
	shl.b32 	%r232, %r314, 2;
	and.b32  	%r233, %r232, -128;
	shl.b32 	%r234, %r312, 2;
	and.b32  	%r235, %r234, -128;
	shl.b32 	%r236, %r311, 2;
	and.b32  	%r237, %r236, -128;
	shl.b32 	%r238, %r309, 2;
	and.b32  	%r239, %r238, -128;
	shl.b32 	%r240, %r307, 2;
	and.b32  	%r241, %r240, -128;
	shl.b32 	%r242, %r306, 2;
	and.b32  	%r243, %r242, -128;
	shl.b32 	%r244, %r303, 2;
	and.b32  	%r245, %r244, -128;
	shl.b32 	%r246, %r302, 2;
	and.b32  	%r247, %r246, -128;
	shl.b32 	%r248, %r301, 2;
	and.b32  	%r249, %r248, -128;
	shl.b32 	%r250, %r300, 2;
	and.b32  	%r251, %r250, -128;
	shl.b32 	%r252, %r299, 2;
	and.b32  	%r253, %r252, -128;
	shl.b32 	%r254, %r298, 2;
	and.b32  	%r255, %r254, -128;
	shl.b32 	%r256, %r297, 2;
	and.b32  	%r257, %r256, -128;
	add.s32 	%r258, %r318, %r233;
	ld.shared.f32 	%f99, [%r258];
	ld.shared.f32 	%f100, [%r305+-256];
	add.s32 	%r259, %r318, %r235;
	ld.shared.f32 	%f101, [%r259+4];
	ld.shared.f32 	%f102, [%r305+-128];
	add.s32 	%r260, %r318, %r237;
	ld.shared.f32 	%f103, [%r260+8];
	ld.shared.f32 	%f104, [%r305];
	add.s32 	%r261, %r318, %r239;
	ld.shared.f32 	%f105, [%r261+12];
	ld.shared.f32 	%f106, [%r305+128];
	add.s32 	%r262, %r318, %r231;
	ld.shared.f32 	%f107, [%r262];
	ld.shared.f32 	%f108, [%r308+-256];
	add.s32 	%r263, %r318, %r241;
	ld.shared.f32 	%f109, [%r263+4];
	ld.shared.f32 	%f110, [%r308+-128];
	add.s32 	%r264, %r318, %r243;
	ld.shared.f32 	%f111, [%r264+8];
	ld.shared.f32 	%f112, [%r308];
	add.s32 	%r265, %r318, %r257;
	ld.shared.f32 	%f113, [%r265+12];
	ld.shared.f32 	%f114, [%r308+128];
	add.s32 	%r266, %r318, %r229;
	ld.shared.f32 	%f115, [%r266];
	ld.shared.f32 	%f116, [%r310+-256];
	add.s32 	%r267, %r318, %r255;
	ld.shared.f32 	%f117, [%r267+4];
	ld.shared.f32 	%f118, [%r310+-128];
	add.s32 	%r268, %r318, %r253;
	ld.shared.f32 	%f119, [%r268+8];
	ld.shared.f32 	%f120, [%r310];
	add.s32 	%r269, %r318, %r251;
	ld.shared.f32 	%f121, [%r269+12];
	ld.shared.f32 	%f122, [%r310+128];
	add.s32 	%r270, %r318, %r227;
	ld.shared.f32 	%f123, [%r270];
	ld.shared.f32 	%f124, [%r313+-256];
	add.s32 	%r271, %r318, %r249;
	ld.shared.f32 	%f125, [%r271+4];
	ld.shared.f32 	%f126, [%r313+-128];
	add.s32 	%r272, %r318, %r247;
	ld.shared.f32 	%f127, [%r272+8];
	ld.shared.f32 	%f128, [%r313];
	add.s32 	%r273, %r318, %r245;
	ld.shared.f32 	%f129, [%r273+12];
	ld.shared.f32 	%f130, [%r313+128];
	fma.rn.f32 	%f131, %f99, %f100, %f226;
	fma.rn.f32 	%f132, %f101, %f102, %f131;
	fma.rn.f32 	%f133, %f103, %f104, %f132;
	fma.rn.f32 	%f226, %f105, %f106, %f133;
	fma.rn.f32 	%f134, %f99, %f108, %f225;
	fma.rn.f32 	%f135, %f101, %f110, %f134;
	fma.rn.f32 	%f136, %f103, %f112, %f135;
	fma.rn.f32 	%f225, %f105, %f114, %f136;
	fma.rn.f32 	%f137, %f99, %f116, %f224;
	fma.rn.f32 	%f138, %f101, %f118, %f137;
	fma.rn.f32 	%f139, %f103, %f120, %f138;
	fma.rn.f32 	%f224, %f105, %f122, %f139;
	fma.rn.f32 	%f140, %f99, %f124, %f223;
	fma.rn.f32 	%f141, %f101, %f126, %f140;
	fma.rn.f32 	%f142, %f103, %f128, %f141;
	fma.rn.f32 	%f223, %f105, %f130, %f142;
	fma.rn.f32 	%f143, %f107, %f100, %f222;
	fma.rn.f32 	%f144, %f109, %f102, %f143;
	fma.rn.f32 	%f145, %f111, %f104, %f144;
	fma.rn.f32 	%f222, %f113, %f106, %f145;
	fma.rn.f32 	%f146, %f107, %f108, %f221;
	fma.rn.f32 	%f147, %f109, %f110, %f146;
	fma.rn.f32 	%f148, %f111, %f112, %f147;
	fma.rn.f32 	%f221, %f113, %f114, %f148;
	fma.rn.f32 	%f149, %f107, %f116, %f220;
	fma.rn.f32 	%f150, %f109, %f118, %f149;
	fma.rn.f32 	%f151, %f111, %f120, %f150;
	fma.rn.f32 	%f220, %f113, %f122, %f151;
	fma.rn.f32 	%f152, %f107, %f124, %f219;
	fma.rn.f32 	%f153, %f109, %f126, %f152;
	fma.rn.f32 	%f154, %f111, %f128, %f153;
	fma.rn.f32 	%f219, %f113, %f130, %f154;
	fma.rn.f32 	%f155, %f115, %f100, %f218;
	fma.rn.f32 	%f156, %f117, %f102, %f155;
	fma.rn.f32 	%f157, %f119, %f104, %f156;
	fma.rn.f32 	%f218, %f121, %f106, %f157;
	fma.rn.f32 	%f158, %f115, %f108, %f217;
	fma.rn.f32 	%f159, %f117, %f110, %f158;
	fma.rn.f32 	%f160, %f119, %f112, %f159;
	fma.rn.f32 	%f217, %f121, %f114, %f160;
	fma.rn.f32 	%f161, %f115, %f116, %f216;
	fma.rn.f32 	%f162, %f117, %f118, %f161;
	fma.rn.f32 	%f163, %f119, %f120, %f162;
	fma.rn.f32 	%f216, %f121, %f122, %f163;
	fma.rn.f32 	%f164, %f115, %f124, %f215;
	fma.rn.f32 	%f165, %f117, %f126, %f164;
	fma.rn.f32 	%f166, %f119, %f128, %f165;
	fma.rn.f32 	%f215, %f121, %f130, %f166;
	fma.rn.f32 	%f167, %f123, %f100, %f214;
	fma.rn.f32 	%f168, %f125, %f102, %f167;
	fma.rn.f32 	%f169, %f127, %f104, %f168;
	fma.rn.f32 	%f214, %f129, %f106, %f169;
	fma.rn.f32 	%f170, %f123, %f108, %f213;
	fma.rn.f32 	%f171, %f125, %f110, %f170;
	fma.rn.f32 	%f172, %f127, %f112, %f171;
	fma.rn.f32 	%f213, %f129, %f114, %f172;
	fma.rn.f32 	%f173, %f123, %f116, %f212;
	fma.rn.f32 	%f174, %f125, %f118, %f173;
	fma.rn.f32 	%f175, %f127, %f120, %f174;
	fma.rn.f32 	%f212, %f129, %f122, %f175;
	fma.rn.f32 	%f176, %f123, %f124, %f211;
	fma.rn.f32 	%f177, %f125, %f126, %f176;
	fma.rn.f32 	%f178, %f127, %f128, %f177;
	fma.rn.f32 	%f211, %f129, %f130, %f178;
	add.s32 	%r318, %r318, 16;
	add.s32 	%r317, %r317, 4;
	add.s32 	%r316, %r316, 4;
	add.s32 	%r315, %r315, 4;
	add.s32 	%r314, %r314, 4;
	add.s32 	%r313, %r313, 512;
	add.s32 	%r312, %r312, 4;
	add.s32 	%r311, %r311, 4;
	add.s32 	%r310, %r310, 512;
	add.s32 	%r309, %r309, 4;
	add.s32 	%r308, %r308, 512;
	add.s32 	%r307, %r307, 4;
	add.s32 	%r306, %r306, 4;
	add.s32 	%r305, %r305, 512;
	add.s32 	%r94, %r304, 4;
	add.s32 	%r274, %r304, -64;
	add.s32 	%r303, %r303, 4;
	add.s32 	%r302, %r302, 4;
	add.s32 	%r301, %r301, 4;
	add.s32 	%r300, %r300, 4;
	add.s32 	%r299, %r299, 4;
	add.s32 	%r298, %r298, 4;
	add.s32 	%r297, %r297, 4;
	setp.lt.u32 	%p2, %r274, 28;
	mov.u32 	%r304, %r94;
	@%p2 bra 	$L__BB1_3;
	bar.sync 	0;
	add.s32 	%r296, %r296, 32;
	setp.lt.s32 	%p3, %r296, %r104;
	@%p3 bra 	$L__BB1_2;
$L__BB1_5:
	cvta.to.global.u64 	%rd54, %rd5;
	mov.u32 	%r275, %ctaid.y;
	shl.b32 	%r276, %r275, 5;
	mov.u32 	%r277, %tid.y;
	shl.b32 	%r278, %r277, 2;
	add.s32 	%r279, %r276, %r278;
	mov.u32 	%r280, %ctaid.x;
	shl.b32 	%r281, %r280, 5;
	mov.u32 	%r282, %tid.x;
	shl.b32 	%r283, %r282, 2;
	add.s32 	%r284, %r283, %r281;
	mad.lo.s32 	%r285, %r279, %r103, %r284;
	mul.wide.u32 	%rd55, %r285, 4;
	add.s64 	%rd56, %rd54, %rd55;
	st.global.f32 	[%rd56], %f226;
	st.global.f32 	[%rd56+4], %f225;
	st.global.f32 	[%rd56+8], %f224;
	st.global.f32 	[%rd56+12], %f223;
	add.s32 	%r286, %r285, %r103;
	mul.wide.u32 	%rd57, %r286, 4;
	add.s64 	%rd58, %rd54, %rd57;
	st.global.f32 	[%rd58], %f222;
	add.s32 	%r287, %r286, 1;
	mul.wide.u32 	%rd59, %r287, 4;
	add.s64 	%rd60, %rd54, %rd59;
	st.global.f32 	[%rd60], %f221;
	add.s32 	%r288, %r286, 2;
	mul.wide.u32 	%rd61, %r288, 4;
	add.s64 	%rd62, %rd54, %rd61;
	st.global.f32 	[%rd62], %f220;
	add.s32 	%r289, %r286, 3;
	mul.wide.u32 	%rd63, %r289, 4;
	add.s64 	%rd64, %rd54, %rd63;
	st.global.f32 	[%rd64], %f219;
	add.s32 	%r290, %r286, %r103;
	mul.wide.u32 	%rd65, %r290, 4;
	add.s64 	%rd66, %rd54, %rd65;
	st.global.f32 	[%rd66], %f218;
	st.global.f32 	[%rd66+4], %f217;
	add.s32 	%r291, %r288, %r103;
	mul.wide.u32 	%rd67, %r291, 4;
	add.s64 	%rd68, %rd54, %rd67;
	st.global.f32 	[%rd68], %f216;
	st.global.f32 	[%rd68+4], %f215;
	add.s32 	%r292, %r290, %r103;
	mul.wide.u32 	%rd69, %r292, 4;
	add.s64 	%rd70, %rd54, %rd69;
	st.global.f32 	[%rd70], %f214;
	add.s32 	%r293, %r292, 1;
	mul.wide.u32 	%rd71, %r293, 4;
	add.s64 	%rd72, %rd54, %rd71;
	st.global.f32 	[%rd72], %f213;
	add.s32 	%r294, %r292, 2;
	mul.wide.u32 	%rd73, %r294, 4;
	add.s64 	%rd74, %rd54, %rd73;
	st.global.f32 	[%rd74], %f212;
	add.s32 	%r295, %r292, 3;
	mul.wide.u32 	%rd75, %r295, 4;
	add.s64 	%rd76, %rd54, %rd75;
	st.global.f32 	[%rd76], %f211;
	ret;

}


// ===== COMPILED SASS (sm_100) =====

	.target	sm_100

	.elftype	@"ET_EXEC"


//--------------------- .note.nv.tkinfo           --------------------------
	.section	.note.nv.tkinfo,"",@"SHT_NOTE"
	.sectionflags	@"SHF_NOTE_NV_TKINFO"
	.tkinfo
        /*0018*/ 	.word	0x00000002
        /*0030*/ 	.string	""
        /*0030*/ 	.string	"ptxas"
        /*0030*/ 	.string	"Cuda compilation tools, release 13.0, V13.0.88"
        /*0030*/ 	.string	"Build cuda_13.0.r13.0/compiler.36424714_0"
        /*0030*/ 	.string	"-arch sm_100 -m 64 "



//--------------------- .note.nv.cuinfo           --------------------------
	.section	.note.nv.cuinfo,"",@"SHT_NOTE"
	.sectionflags	@"SHF_NOTE_NV_CUINFO"
        /*0018*/ 	.short	0x0002
        /*001a*/ 	.short	0x0064
        /*001c*/ 	.short	0x0082
	.zero		2


//--------------------- .nv.info                  --------------------------
	.section	.nv.info,"",@"SHT_CUDA_INFO"
	.align	4


	//----- nvinfo : EIATTR_REGCOUNT
	.align		4
        /*0000*/ 	.byte	0x04, 0x2f
        /*0002*/ 	.short	(.L_1 - .L_0)
	.align		4
.L_0:
        /*0004*/ 	.word	index@(_Z10Naive_GEMMPfS_S_iii)
        /*0008*/ 	.word	0x00000020


	//----- nvinfo : EIATTR_FRAME_SIZE
	.align		4
.L_1:
        /*000c*/ 	.byte	0x04, 0x11
        /*000e*/ 	.short	(.L_3 - .L_2)
	.align		4
.L_2:
        /*0010*/ 	.word	index@(_Z10Naive_GEMMPfS_S_iii)
        /*0014*/ 	.word	0x00000000


	//----- nvinfo : EIATTR_REGCOUNT
	.align		4
.L_3:
        /*0018*/ 	.byte	0x04, 0x2f
        /*001a*/ 	.short	(.L_5 - .L_4)
	.align		4
.L_4:
        /*001c*/ 	.word	index@(_Z9Bank_GEMMILi8ELi4EEvPfS0_S0_iii)
        /*0020*/ 	.word	0x00000078


	//----- nvinfo : EIATTR_FRAME_SIZE
	.align		4
.L_5:
        /*0024*/ 	.byte	0x04, 0x11
        /*0026*/ 	.short	(.L_7 - .L_6)
	.align		4
.L_6:
        /*0028*/ 	.word	index@(_Z9Bank_GEMMILi8ELi4EEvPfS0_S0_iii)
        /*002c*/ 	.word	0x00000000


	//----- nvinfo : EIATTR_MIN_STACK_SIZE
	.align		4
.L_7:
        /*0030*/ 	.byte	0x04, 0x12
        /*0032*/ 	.short	(.L_9 - .L_8)
	.align		4
.L_8:
        /*0034*/ 	.word	index@(_Z9Bank_GEMMILi8ELi4EEvPfS0_S0_iii)
        /*0038*/ 	.word	0x00000000


	//----- nvinfo : EIATTR_MIN_STACK_SIZE
	.align		4
.L_9:
        /*003c*/ 	.byte	0x04, 0x12
        /*003e*/ 	.short	(.L_11 - .L_10)
	.align		4
.L_10:
        /*0040*/ 	.word	index@(_Z10Naive_GEMMPfS_S_iii)
        /*0044*/ 	.word	0x00000000
.L_11:


//--------------------- .nv.compat                --------------------------
	.section	.nv.compat,"",@"SHT_CUDA_COMPAT_INFO"
	.align	4
        /*0000*/ 	.byte	0x02, 0x09, 0x00, 0x00, 0x02, 0x02, 0x01, 0x00, 0x02, 0x05, 0x05, 0x00, 0x03, 0x07, 0x01, 0x01
        /*0010*/ 	.byte	0x02, 0x03, 0x00, 0x00, 0x02, 0x06, 0x01, 0x00, 0x04, 0x0b, 0x08, 0x00, 0x09, 0x00, 0x00, 0x00
        /*0020*/ 	.byte	0x00, 0x00, 0x00, 0x00


//--------------------- .nv.info._Z9Bank_GEMMILi8ELi4EEvPfS0_S0_iii --------------------------
	.section	.nv.info._Z9Bank_GEMMILi8ELi4EEvPfS0_S0_iii,"",@"SHT_CUDA_INFO"
	.sectionflags	@""
	.align	4


	//----- nvinfo : EIATTR_CUDA_API_VERSION
	.align		4
        /*0000*/ 	.byte	0x04, 0x37
        /*0002*/ 	.short	(.L_13 - .L_12)
.L_12:
        /*0004*/ 	.word	0x00000082


	//----- nvinfo : EIATTR_KPARAM_INFO
	.align		4
.L_13:
        /*0008*/ 	.byte	0x04, 0x17
        /*000a*/ 	.short	(.L_15 - .L_14)
.L_14:
        /*000c*/ 	.word	0x00000000
        /*0010*/ 	.short	0x0005
        /*0012*/ 	.short	0x0020
        /*0014*/ 	.byte	0x00, 0xf0, 0x11, 0x00


	//----- nvinfo : EIATTR_KPARAM_INFO
	.align		4
.L_15:
        /*0018*/ 	.byte	0x04, 0x17
        /*001a*/ 	.short	(.L_17 - .L_16)
.L_16:
        /*001c*/ 	.word	0x00000000
        /*0020*/ 	.short	0x0004
        /*0022*/ 	.short	0x001c
        /*0024*/ 	.byte	0x00, 0xf0, 0x11, 0x00


	//----- nvinfo : EIATTR_KPARAM_INFO
	.align		4
.L_17:
        /*0028*/ 	.byte	0x04, 0x17
        /*002a*/ 	.short	(.L_19 - .L_18)
.L_18:
        /*002c*/ 	.word	0x00000000
        /*0030*/ 	.short	0x0003
        /*0032*/ 	.short	0x0018
        /*0034*/ 	.byte	0x00, 0xf0, 0x11, 0x00


	//----- nvinfo : EIATTR_KPARAM_INFO
	.align		4
.L_19:
        /*0038*/ 	.byte	0x04, 0x17
        /*003a*/ 	.short	(.L_21 - .L_20)
.L_20:
        /*003c*/ 	.word	0x00000000
        /*0040*/ 	.short	0x0002
        /*0042*/ 	.short	0x0010
        /*0044*/ 	.byte	0x00, 0xf5, 0x21, 0x00


	//----- nvinfo : EIATTR_KPARAM_INFO
	.align		4
.L_21:
        /*0048*/ 	.byte	0x04, 0x17
        /*004a*/ 	.short	(.L_23 - .L_22)
.L_22:
        /*004c*/ 	.word	0x00000000
        /*0050*/ 	.short	0x0001
        /*0052*/ 	.short	0x0008
        /*0054*/ 	.byte	0x00, 0xf5, 0x21, 0x00


	//----- nvinfo : EIATTR_KPARAM_INFO
	.align		4
.L_23:
        /*0058*/ 	.byte	0x04, 0x17
        /*005a*/ 	.short	(.L_25 - .L_24)
.L_24:
        /*005c*/ 	.word	0x00000000
        /*0060*/ 	.short	0x0000
        /*0062*/ 	.short	0x0000
        /*0064*/ 	.byte	0x00, 0xf5, 0x21, 0x00


	//----- nvinfo : EIATTR_SPARSE_MMA_MASK
	.align		4
.L_25:
        /*0068*/ 	.byte	0x03, 0x50
        /*006a*/ 	.short	0x0000


	//----- nvinfo : EIATTR_MAXREG_COUNT
	.align		4
        /*006c*/ 	.byte	0x03, 0x1b
        /*006e*/ 	.short	0x00ff


	//----- nvinfo : EIATTR_NUM_BARRIERS
	.align		4
        /*0070*/ 	.byte	0x02, 0x4c
        /*0072*/ 	.byte	0x01
	.zero		1


	//----- nvinfo : EIATTR_MERCURY_ISA_VERSION
	.align		4
        /*0074*/ 	.byte	0x03, 0x5f
        /*0076*/ 	.short	0x0101


	//----- nvinfo : EIATTR_VRC_CTA_INIT_COUNT
	.align		4
        /*0078*/ 	.byte	0x02, 0x4a
	.zero		1
	.zero		1


	//----- nvinfo : EIATTR_EXIT_INSTR_OFFSETS
	.align		4
        /*007c*/ 	.byte	0x04, 0x1c
        /*007e*/ 	.short	(.L_27 - .L_26)


	//   ....[0]....
.L_26:
        /*0080*/ 	.word	0x00001d80


	//----- nvinfo : EIATTR_CBANK_PARAM_SIZE
	.align		4
.L_27:
        /*0084*/ 	.byte	0x03, 0x19
        /*0086*/ 	.short	0x0024


	//----- nvinfo : EIATTR_PARAM_CBANK
	.align		4
        /*0088*/ 	.byte	0x04, 0x0a
        /*008a*/ 	.short	(.L_29 - .L_28)
	.align		4
.L_28:
        /*008c*/ 	.word	index@(.nv.constant0._Z9Bank_GEMMILi8ELi4EEvPfS0_S0_iii)
        /*0090*/ 	.short	0x0380
        /*0092*/ 	.short	0x0024


	//----- nvinfo : EIATTR_SW_WAR
	.align		4
.L_29:
        /*0094*/ 	.byte	0x04, 0x36
        /*0096*/ 	.short	(.L_31 - .L_30)
.L_30:
        /*0098*/ 	.word	0x00000008
.L_31:


//--------------------- .nv.info._Z10Naive_GEMMPfS_S_iii --------------------------
	.section	.nv.info._Z10Naive_GEMMPfS_S_iii,"",@"SHT_CUDA_INFO"
	.sectionflags	@""
	.align	4


	//----- nvinfo : EIATTR_CUDA_API_VERSION
	.align		4
        /*0000*/ 	.byte	0x04, 0x37
        /*0002*/ 	.short	(.L_33 - .L_32)
.L_32:
        /*0004*/ 	.word	0x00000082


	//----- nvinfo : EIATTR_KPARAM_INFO
	.align		4
.L_33:
        /*0008*/ 	.byte	0x04, 0x17
        /*000a*/ 	.short	(.L_35 - .L_34)
.L_34:
        /*000c*/ 	.word	0x00000000
        /*0010*/ 	.short	0x0005
        /*0012*/ 	.short	0x0020
        /*0014*/ 	.byte	0x00, 0xf0, 0x11, 0x00


	//----- nvinfo : EIATTR_KPARAM_INFO
	.align		4
.L_35:
        /*0018*/ 	.byte	0x04, 0x17
        /*001a*/ 	.short	(.L_37 - .L_36)
.L_36:
        /*001c*/ 	.word	0x00000000
        /*0020*/ 	.short	0x0004
        /*0022*/ 	.short	0x001c
        /*0024*/ 	.byte	0x00, 0xf0, 0x11, 0x00


	//----- nvinfo : EIATTR_KPARAM_INFO
	.align		4
.L_37:
        /*0028*/ 	.byte	0x04, 0x17
        /*002a*/ 	.short	(.L_39 - .L_38)
.L_38:
        /*002c*/ 	.word	0x00000000
        /*0030*/ 	.short	0x0003
        /*0032*/ 	.short	0x0018
        /*0034*/ 	.byte	0x00, 0xf0, 0x11, 0x00


	//----- nvinfo : EIATTR_KPARAM_INFO
	.align		4
.L_39:
        /*0038*/ 	.byte	0x04, 0x17
        /*003a*/ 	.short	(.L_41 - .L_40)
.L_40:
        /*003c*/ 	.word	0x00000000
        /*0040*/ 	.short	0x0002
        /*0042*/ 	.short	0x0010
        /*0044*/ 	.byte	0x00, 0xf5, 0x21, 0x00


	//----- nvinfo : EIATTR_KPARAM_INFO
	.align		4
.L_41:
        /*0048*/ 	.byte	0x04, 0x17
        /*004a*/ 	.short	(.L_43 - .L_42)
.L_42:
        /*004c*/ 	.word	0x00000000
        /*0050*/ 	.short	0x0001
        /*0052*/ 	.short	0x0008
        /*0054*/ 	.byte	0x00, 0xf5, 0x21, 0x00


	//----- nvinfo : EIATTR_KPARAM_INFO
	.align		4
.L_43:
        /*0058*/ 	.byte	0x04, 0x17
        /*005a*/ 	.short	(.L_45 - .L_44)
.L_44:
        /*005c*/ 	.word	0x00000000
        /*0060*/ 	.short	0x0000
        /*0062*/ 	.short	0x0000
        /*0064*/ 	.byte	0x00, 0xf5, 0x21, 0x00


	//----- nvinfo : EIATTR_SPARSE_MMA_MASK
	.align		4
.L_45:
        /*0068*/ 	.byte	0x03, 0x50
        /*006a*/ 	.short	0x0000


	//----- nvinfo : EIATTR_MAXREG_COUNT
	.align		4
        /*006c*/ 	.byte	0x03, 0x1b
        /*006e*/ 	.short	0x00ff


	//----- nvinfo : EIATTR_MERCURY_ISA_VERSION
	.align		4
        /*0070*/ 	.byte	0x03, 0x5f
        /*0072*/ 	.short	0x0101


	//----- nvinfo : EIATTR_VRC_CTA_INIT_COUNT
	.align		4
        /*0074*/ 	.byte	0x02, 0x4a
	.zero		1
	.zero		1


	//----- nvinfo : EIATTR_EXIT_INSTR_OFFSETS
	.align		4
        /*0078*/ 	.byte	0x04, 0x1c
        /*007a*/ 	.short	(.L_47 - .L_46)


	//   ....[0]....
.L_46:
        /*007c*/ 	.word	0x000000c0


	//   ....[1]....
        /*0080*/ 	.word	0x000008e0


	//----- nvinfo : EIATTR_CBANK_PARAM_SIZE
	.align		4
.L_47:
        /*0084*/ 	.byte	0x03, 0x19
        /*0086*/ 	.short	0x0024


	//----- nvinfo : EIATTR_PARAM_CBANK
	.align		4
        /*0088*/ 	.byte	0x04, 0x0a
        /*008a*/ 	.short	(.L_49 - .L_48)
	.align		4
.L_48:
        /*008c*/ 	.word	index@(.nv.constant0._Z10Naive_GEMMPfS_S_iii)
        /*0090*/ 	.short	0x0380
        /*0092*/ 	.short	0x0024


	//----- nvinfo : EIATTR_SW_WAR
	.align		4
.L_49:
        /*0094*/ 	.byte	0x04, 0x36
        /*0096*/ 	.short	(.L_51 - .L_50)
.L_50:
        /*0098*/ 	.word	0x00000008
.L_51:


//--------------------- .nv.callgraph             --------------------------
	.section	.nv.callgraph,"",@"SHT_CUDA_CALLGRAPH"
	.align	4
	.sectionentsize	8
	.align		4
        /*0000*/ 	.word	0x00000000
	.align		4
        /*0004*/ 	.word	0xffffffff
	.align		4
        /*0008*/ 	.word	0x00000000
	.align		4
        /*000c*/ 	.word	0xfffffffe
	.align		4
        /*0010*/ 	.word	0x00000000
	.align		4
        /*0014*/ 	.word	0xfffffffd
	.align		4
        /*0018*/ 	.word	0x00000000
	.align		4
        /*001c*/ 	.word	0xfffffffc


//--------------------- .text._Z9Bank_GEMMILi8ELi4EEvPfS0_S0_iii --------------------------
	.section	.text._Z9Bank_GEMMILi8ELi4EEvPfS0_S0_iii,"ax",@progbits
	.align	128
        .global         _Z9Bank_GEMMILi8ELi4EEvPfS0_S0_iii
        .type           _Z9Bank_GEMMILi8ELi4EEvPfS0_S0_iii,@function
        .size           _Z9Bank_GEMMILi8ELi4EEvPfS0_S0_iii,(.L_x_9 - _Z9Bank_GEMMILi8ELi4EEvPfS0_S0_iii)
        .other          _Z9Bank_GEMMILi8ELi4EEvPfS0_S0_iii,@"STO_CUDA_ENTRY STV_DEFAULT"
_Z9Bank_GEMMILi8ELi4EEvPfS0_S0_iii:
.text._Z9Bank_GEMMILi8ELi4EEvPfS0_S0_iii:
[----:B------:R-:W-:Y:S01]  /*0000*/  LDC R1, c[0x0][0x37c] ;  /* 0x0000df00ff017b82 */ /* 0x000fe20000000800 */
[----:B------:R-:W0:Y:S01]  /*0010*/  LDCU UR4, c[0x0][0x3a0] ;  /* 0x00007400ff0477ac */ /* 0x000e220008000800 */
[----:B------:R-:W-:Y:S01]  /*0020*/  HFMA2 R0, -RZ, RZ, 0, 0 ;  /* 0x00000000ff007431 */ /* 0x000fe200000001ff */
[----:B------:R-:W-:Y:S02]  /*0030*/  CS2R R24, SRZ ;  /* 0x0000000000187805 */ /* 0x000fe4000001ff00 */
[----:B------:R-:W-:Y:S02]  /*0040*/  CS2R R26, SRZ ;  /* 0x00000000001a7805 */ /* 0x000fe4000001ff00 */
[----:B------:R-:W-:Y:S02]  /*0050*/  CS2R R28, SRZ ;  /* 0x00000000001c7805 */ /* 0x000fe4000001ff00 */
[----:B------:R-:W-:Y:S02]  /*0060*/  CS2R R30, SRZ ;  /* 0x00000000001e7805 */ /* 0x000fe4000001ff00 */
[----:B------:R-:W-:-:S02]  /*0070*/  CS2R R32, SRZ ;  /* 0x0000000000207805 */ /* 0x000fc4000001ff00 */
[----:B------:R-:W-:Y:S02]  /*0080*/  CS2R R34, SRZ ;  /* 0x0000000000227805 */ /* 0x000fe4000001ff00 */
[----:B------:R-:W-:Y:S01]  /*0090*/  CS2R R36, SRZ ;  /* 0x0000000000247805 */ /* 0x000fe2000001ff00 */
[----:B------:R-:W-:Y:S01]  /*00a0*/  IMAD.MOV.U32 R38, RZ, RZ, RZ ;  /* 0x000000ffff267224 */ /* 0x000fe200078e00ff */
[----:B------:R-:W1:Y:S01]  /*00b0*/  LDCU.64 UR8, c[0x0][0x358] ;  /* 0x00006b00ff0877ac */ /* 0x000e620008000a00 */
[----:B0-----:R-:W-:-:S09]  /*00c0*/  UISETP.GE.AND UP0, UPT, UR4, 0x1, UPT ;  /* 0x000000010400788c */ /* 0x001fd2000bf06270 */
[----:B------:R-:W-:Y:S05]  /*00d0*/  BRA.U !UP0, `(.L_x_0) ;  /* 0x0000001908687547 */ /* 0x000fea000b800000 */
[----:B------:R-:W0:Y:S01]  /*00e0*/  S2R R71, SR_TID.Y ;  /* 0x0000000000477919 */ /* 0x000e220000002200 */
[----:B------:R-:W2:Y:S01]  /*00f0*/  S2UR UR6, SR_CgaCtaId ;  /* 0x00000000000679c3 */ /* 0x000ea20000008800 */
[----:B------:R-:W-:Y:S01]  /*0100*/  UMOV UR4, 0x400 ;  /* 0x0000040000047882 */ /* 0x000fe20000000000 */
[----:B------:R-:W3:Y:S01]  /*0110*/  S2R R4, SR_TID.X ;  /* 0x0000000000047919 */ /* 0x000ee20000002100 */
[----:B------:R-:W-:Y:S01]  /*0120*/  UIADD3 UR5, UPT, UPT, UR4, 0x1000, URZ ;  /* 0x0000100004057890 */ /* 0x000fe2000fffe0ff */
[----:B------:R-:W4:Y:S01]  /*0130*/  S2R R74, SR_CTAID.X ;  /* 0x00000000004a7919 */ /* 0x000f220000002500 */
[----:B------:R-:W5:Y:S01]  /*0140*/  S2R R10, SR_CTAID.Y ;  /* 0x00000000000a7919 */ /* 0x000f620000002600 */
[----:B--2---:R-:W-:Y:S02]  /*0150*/  ULEA UR4, UR6, UR4, 0x18 ;  /* 0x0000000406047291 */ /* 0x004fe4000f8ec0ff */
[----:B------:R-:W-:Y:S01]  /*0160*/  ULEA UR5, UR6, UR5, 0x18 ;  /* 0x0000000506057291 */ /* 0x000fe2000f8ec0ff */
[----:B0-----:R-:W-:-:S02]  /*0170*/  IMAD.SHL.U32 R40, R71, 0x80, RZ ;  /* 0x0000008047287824 */ /* 0x001fc400078e00ff */
[----:B------:R-:W-:Y:S01]  /*0180*/  IMAD.SHL.U32 R71, R71, 0x4, RZ ;  /* 0x0000000447477824 */ /* 0x000fe200078e00ff */
[C---:B---3--:R-:W-:Y:S01]  /*0190*/  SHF.L.U32 R39, R4.reuse, 0x2, RZ ;  /* 0x0000000204277819 */ /* 0x048fe200000006ff */
[C---:B------:R-:W-:Y:S01]  /*01a0*/  IMAD.SHL.U32 R2, R4.reuse, 0x10, RZ ;  /* 0x0000001004027824 */ /* 0x040fe200078e00ff */
[----:B------:R-:W-:Y:S01]  /*01b0*/  LOP3.LUT R4, R4, 0x7, RZ, 0xc0, !PT ;  /* 0x0000000704047812 */ /* 0x000fe200078ec0ff */
[C---:B------:R-:W-:Y:S01]  /*01c0*/  VIADD R76, R40.reuse, 0x21 ;  /* 0x00000021284c7836 */ /* 0x040fe20000000000 */
[----:B------:R-:W-:Y:S01]  /*01d0*/  IADD3 R0, PT, PT, R40, R39, RZ ;  /* 0x0000002728007210 */ /* 0x000fe20007ffe0ff */
[----:B----4-:R-:W-:Y:S01]  /*01e0*/  IMAD R74, R74, 0x20, R39 ;  /* 0x000000204a4a7824 */ /* 0x010fe200078e0227 */
[----:B------:R-:W-:Y:S01]  /*01f0*/  LOP3.LUT R5, R2, 0x3f80, RZ, 0xc0, !PT ;  /* 0x00003f8002057812 */ /* 0x000fe200078ec0ff */
[----:B------:R-:W-:Y:S01]  /*0200*/  VIADD R78, R40, 0x61 ;  /* 0x00000061284e7836 */ /* 0x000fe20000000000 */
[----:B------:R-:W-:Y:S01]  /*0210*/  SHF.L.U32 R0, R0, 0x2, RZ ;  /* 0x0000000200007819 */ /* 0x000fe200000006ff */
[----:B------:R-:W-:Y:S01]  /*0220*/  VIADD R79, R40, 0x43 ;  /* 0x00000043284f7836 */ /* 0x000fe20000000000 */
[----:B------:R-:W-:Y:S01]  /*0230*/  LEA R8, R4, R5, 0x4 ;  /* 0x0000000504087211 */ /* 0x000fe200078e20ff */
[----:B------:R-:W-:Y:S01]  /*0240*/  VIADD R81, R40, 0x41 ;  /* 0x0000004128517836 */ /* 0x000fe20000000000 */
[C---:B------:R-:W-:Y:S01]  /*0250*/  IADD3 R6, PT, PT, R0.reuse, 0xc, RZ ;  /* 0x0000000c00067810 */ /* 0x040fe20007ffe0ff */
[C---:B------:R-:W-:Y:S01]  /*0260*/  VIADD R3, R0.reuse, 0x4 ;  /* 0x0000000400037836 */ /* 0x040fe20000000000 */
[C---:B------:R-:W-:Y:S01]  /*0270*/  LOP3.LUT R60, R0.reuse, 0xfff80, RZ, 0xc0, !PT ;  /* 0x000fff80003c7812 */ /* 0x040fe200078ec0ff */
[----:B------:R-:W-:Y:S01]  /*0280*/  VIADD R4, R0, 0x8 ;  /* 0x0000000800047836 */ /* 0x000fe20000000000 */
[----:B------:R-:W-:-:S02]  /*0290*/  LOP3.LUT R46, R6, 0xfff80, RZ, 0xc0, !PT ;  /* 0x000fff80062e7812 */ /* 0x000fc400078ec0ff */
[C---:B------:R-:W-:Y:S02]  /*02a0*/  LOP3.LUT R42, R3.reuse, 0xfff80, RZ, 0xc0, !PT ;  /* 0x000fff80032a7812 */ /* 0x040fe400078ec0ff */
[----:B------:R-:W-:Y:S02]  /*02b0*/  LOP3.LUT R3, R3, 0x74, RZ, 0xc0, !PT ;  /* 0x0000007403037812 */ /* 0x000fe400078ec0ff */
[C---:B------:R-:W-:Y:S02]  /*02c0*/  LOP3.LUT R44, R4.reuse, 0xfff80, RZ, 0xc0, !PT ;  /* 0x000fff80042c7812 */ /* 0x040fe400078ec0ff */
[C-C-:B------:R-:W-:Y:S02]  /*02d0*/  IADD3 R41, PT, PT, R3.reuse, UR4, R42.reuse ;  /* 0x0000000403297c10 */ /* 0x140fe4000fffe02a */
[----:B------:R-:W-:Y:S02]  /*02e0*/  IADD3 R42, PT, PT, R3, UR5, R42 ;  /* 0x00000005032a7c10 */ /* 0x000fe4000fffe02a */
[----:B------:R-:W-:Y:S01]  /*02f0*/  LOP3.LUT R5, R4, 0x78, RZ, 0xc0, !PT ;  /* 0x0000007804057812 */ /* 0x000fe200078ec0ff */
[----:B------:R-:W-:Y:S01]  /*0300*/  VIADD R4, R0, 0x84 ;  /* 0x0000008400047836 */ /* 0x000fe20000000000 */
[----:B------:R-:W-:-:S02]  /*0310*/  LOP3.LUT R3, R6, 0x7c, RZ, 0xc0, !PT ;  /* 0x0000007c06037812 */ /* 0x000fc400078ec0ff */
[----:B------:R-:W-:Y:S02]  /*0320*/  IADD3 R43, PT, PT, R5, UR4, R44 ;  /* 0x00000004052b7c10 */ /* 0x000fe4000fffe02c */
[C-C-:B------:R-:W-:Y:S02]  /*0330*/  IADD3 R45, PT, PT, R3.reuse, UR4, R46.reuse ;  /* 0x00000004032d7c10 */ /* 0x140fe4000fffe02e */
[----:B------:R-:W-:Y:S02]  /*0340*/  IADD3 R46, PT, PT, R3, UR5, R46 ;  /* 0x00000005032e7c10 */ /* 0x000fe4000fffe02e */
[C---:B------:R-:W-:Y:S02]  /*0350*/  LOP3.LUT R48, R4.reuse, 0x1fff80, RZ, 0xc0, !PT ;  /* 0x001fff8004307812 */ /* 0x040fe400078ec0ff */
[----:B------:R-:W-:Y:S01]  /*0360*/  LOP3.LUT R3, R4, 0x74, RZ, 0xc0, !PT ;  /* 0x0000007404037812 */ /* 0x000fe200078ec0ff */
[----:B------:R-:W-:Y:S01]  /*0370*/  VIADD R4, R0, 0x8c ;  /* 0x0000008c00047836 */ /* 0x000fe20000000000 */
[----:B------:R-:W-:-:S02]  /*0380*/  IADD3 R44, PT, PT, R5, UR5, R44 ;  /* 0x00000005052c7c10 */ /* 0x000fc4000fffe02c */
[----:B------:R-:W-:Y:S02]  /*0390*/  IADD3 R5, PT, PT, R0, 0x88, RZ ;  /* 0x0000008800057810 */ /* 0x000fe40007ffe0ff */
[C-C-:B------:R-:W-:Y:S02]  /*03a0*/  IADD3 R47, PT, PT, R3.reuse, UR4, R48.reuse ;  /* 0x00000004032f7c10 */ /* 0x140fe4000fffe030 */
[----:B------:R-:W-:Y:S02]  /*03b0*/  IADD3 R48, PT, PT, R3, UR5, R48 ;  /* 0x0000000503307c10 */ /* 0x000fe4000fffe030 */
[----:B------:R-:W-:Y:S02]  /*03c0*/  LOP3.LUT R50, R5, 0x1fff80, RZ, 0xc0, !PT ;  /* 0x001fff8005327812 */ /* 0x000fe400078ec0ff */
[C---:B------:R-:W-:Y:S02]  /*03d0*/  LOP3.LUT R52, R4.reuse, 0x1fff80, RZ, 0xc0, !PT ;  /* 0x001fff8004347812 */ /* 0x040fe400078ec0ff */
[----:B------:R-:W-:-:S02]  /*03e0*/  LOP3.LUT R3, R4, 0x7c, RZ, 0xc0, !PT ;  /* 0x0000007c04037812 */ /* 0x000fc400078ec0ff */
[----:B------:R-:W-:Y:S02]  /*03f0*/  LOP3.LUT R5, R5, 0x78, RZ, 0xc0, !PT ;  /* 0x0000007805057812 */ /* 0x000fe400078ec0ff */
[C---:B------:R-:W-:Y:S02]  /*0400*/  IADD3 R4, PT, PT, R0.reuse, 0x104, RZ ;  /* 0x0000010400047810 */ /* 0x040fe40007ffe0ff */
[----:B------:R-:W-:Y:S02]  /*0410*/  IADD3 R51, PT, PT, R3, UR4, R52 ;  /* 0x0000000403337c10 */ /* 0x000fe4000fffe034 */
[----:B------:R-:W-:Y:S02]  /*0420*/  IADD3 R49, PT, PT, R5, UR4, R50 ;  /* 0x0000000405317c10 */ /* 0x000fe4000fffe032 */
[----:B------:R-:W-:Y:S02]  /*0430*/  IADD3 R52, PT, PT, R3, UR5, R52 ;  /* 0x0000000503347c10 */ /* 0x000fe4000fffe034 */
[----:B------:R-:W-:Y:S01]  /*0440*/  IADD3 R50, PT, PT, R5, UR5, R50 ;  /* 0x0000000505327c10 */ /* 0x000fe2000fffe032 */
[----:B------:R-:W-:Y:S01]  /*0450*/  VIADD R5, R0, 0x108 ;  /* 0x0000010800057836 */ /* 0x000fe20000000000 */
[----:B------:R-:W-:-:S02]  /*0460*/  LOP3.LUT R54, R4, 0x1fff80, RZ, 0xc0, !PT ;  /* 0x001fff8004367812 */ /* 0x000fc400078ec0ff */
[----:B------:R-:W-:Y:S02]  /*0470*/  LOP3.LUT R3, R4, 0x74, RZ, 0xc0, !PT ;  /* 0x0000007404037812 */ /* 0x000fe400078ec0ff */
[----:B------:R-:W-:Y:S02]  /*0480*/  LOP3.LUT R56, R5, 0x1fff80, RZ, 0xc0, !PT ;  /* 0x001fff8005387812 */ /* 0x000fe400078ec0ff */
[C-C-:B------:R-:W-:Y:S02]  /*0490*/  IADD3 R53, PT, PT, R3.reuse, UR4, R54.reuse ;  /* 0x0000000403357c10 */ /* 0x140fe4000fffe036 */
[----:B------:R-:W-:Y:S02]  /*04a0*/  IADD3 R54, PT, PT, R3, UR5, R54 ;  /* 0x0000000503367c10 */ /* 0x000fe4000fffe036 */
[----:B------:R-:W-:Y:S01]  /*04b0*/  LOP3.LUT R3, R2, 0x70, RZ, 0xc0, !PT ;  /* 0x0000007002037812 */ /* 0x000fe200078ec0ff */
[----:B------:R-:W-:Y:S01]  /*04c0*/  VIADD R2, R0, 0x80 ;  /* 0x0000008000027836 */ /* 0x000fe20000000000 */
[----:B------:R-:W-:-:S02]  /*04d0*/  LOP3.LUT R5, R5, 0x78, RZ, 0xc0, !PT ;  /* 0x0000007805057812 */ /* 0x000fc400078ec0ff */
[C---:B------:R-:W-:Y:S02]  /*04e0*/  IADD3 R6, PT, PT, R0.reuse, 0x10c, RZ ;  /* 0x0000010c00067810 */ /* 0x040fe40007ffe0ff */
[C-C-:B------:R-:W-:Y:S02]  /*04f0*/  IADD3 R55, PT, PT, R5.reuse, UR4, R56.reuse ;  /* 0x0000000405377c10 */ /* 0x140fe4000fffe038 */
[----:B------:R-:W-:Y:S01]  /*0500*/  IADD3 R56, PT, PT, R5, UR5, R56 ;  /* 0x0000000505387c10 */ /* 0x000fe2000fffe038 */
[----:B------:R-:W-:Y:S01]  /*0510*/  VIADD R5, R0, 0x180 ;  /* 0x0000018000057836 */ /* 0x000fe20000000000 */
[----:B------:R-:W-:Y:S02]  /*0520*/  LOP3.LUT R2, R2, 0x1fff80, RZ, 0xc0, !PT ;  /* 0x001fff8002027812 */ /* 0x000fe400078ec0ff */
[----:B------:R-:W-:Y:S02]  /*0530*/  IADD3 R4, PT, PT, R0, 0x100, RZ ;  /* 0x0000010000047810 */ /* 0x000fe40007ffe0ff */
[----:B------:R-:W-:-:S02]  /*0540*/  LOP3.LUT R58, R6, 0x1fff80, RZ, 0xc0, !PT ;  /* 0x001fff80063a7812 */ /* 0x000fc400078ec0ff */
[----:B------:R-:W-:Y:S02]  /*0550*/  LOP3.LUT R7, R6, 0x7c, RZ, 0xc0, !PT ;  /* 0x0000007c06077812 */ /* 0x000fe400078ec0ff */
[C-C-:B------:R-:W-:Y:S02]  /*0560*/  IADD3 R61, PT, PT, R3.reuse, UR4, R2.reuse ;  /* 0x00000004033d7c10 */ /* 0x140fe4000fffe002 */
[----:B------:R-:W-:Y:S01]  /*0570*/  IADD3 R62, PT, PT, R3, UR5, R2 ;  /* 0x00000005033e7c10 */ /* 0x000fe2000fffe002 */
[C---:B------:R-:W-:Y:S01]  /*0580*/  VIADD R2, R0.reuse, 0x188 ;  /* 0x0000018800027836 */ /* 0x040fe20000000000 */
[C---:B------:R-:W-:Y:S02]  /*0590*/  IADD3 R6, PT, PT, R0.reuse, 0x184, RZ ;  /* 0x0000018400067810 */ /* 0x040fe40007ffe0ff */
[----:B------:R-:W-:Y:S02]  /*05a0*/  LOP3.LUT R66, R5, 0x1fff80, RZ, 0xc0, !PT ;  /* 0x001fff8005427812 */ /* 0x000fe400078ec0ff */
[----:B------:R-:W-:-:S02]  /*05b0*/  IADD3 R0, PT, PT, R0, 0x18c, RZ ;  /* 0x0000018c00007810 */ /* 0x000fc40007ffe0ff */
[----:B------:R-:W-:Y:S02]  /*05c0*/  LOP3.LUT R4, R4, 0x1fff80, RZ, 0xc0, !PT ;  /* 0x001fff8004047812 */ /* 0x000fe400078ec0ff */
[C---:B------:R-:W-:Y:S02]  /*05d0*/  IADD3 R59, PT, PT, R3.reuse, UR4, R60 ;  /* 0x00000004033b7c10 */ /* 0x040fe4000fffe03c */
[C---:B------:R-:W-:Y:S02]  /*05e0*/  IADD3 R65, PT, PT, R3.reuse, UR4, R66 ;  /* 0x0000000403417c10 */ /* 0x040fe4000fffe042 */
[----:B------:R-:W-:Y:S02]  /*05f0*/  LOP3.LUT R73, R0, 0x1fff80, RZ, 0xc0, !PT ;  /* 0x001fff8000497812 */ /* 0x000fe400078ec0ff */
[C---:B------:R-:W-:Y:S02]  /*0600*/  IADD3 R60, PT, PT, R3.reuse, UR5, R60 ;  /* 0x00000005033c7c10 */ /* 0x040fe4000fffe03c */
[----:B------:R-:W-:-:S02]  /*0610*/  IADD3 R63, PT, PT, R3, UR4, R4 ;  /* 0x00000004033f7c10 */ /* 0x000fc4000fffe004 */
[C---:B------:R-:W-:Y:S02]  /*0620*/  IADD3 R64, PT, PT, R3.reuse, UR5, R4 ;  /* 0x0000000503407c10 */ /* 0x040fe4000fffe004 */
[----:B------:R-:W-:Y:S02]  /*0630*/  IADD3 R66, PT, PT, R3, UR5, R66 ;  /* 0x0000000503427c10 */ /* 0x000fe4000fffe042 */
[----:B------:R-:W-:Y:S02]  /*0640*/  LOP3.LUT R0, R0, 0x7c, RZ, 0xc0, !PT ;  /* 0x0000007c00007812 */ /* 0x000fe400078ec0ff */
[C---:B------:R-:W-:Y:S02]  /*0650*/  LOP3.LUT R68, R6.reuse, 0x1fff80, RZ, 0xc0, !PT ;  /* 0x001fff8006447812 */ /* 0x040fe400078ec0ff */
[----:B------:R-:W-:Y:S02]  /*0660*/  LOP3.LUT R3, R6, 0x74, RZ, 0xc0, !PT ;  /* 0x0000007406037812 */ /* 0x000fe400078ec0ff */
[----:B------:R-:W-:-:S02]  /*0670*/  LOP3.LUT R70, R2, 0x1fff80, RZ, 0xc0, !PT ;  /* 0x001fff8002467812 */ /* 0x000fc400078ec0ff */
[----:B------:R-:W-:Y:S02]  /*0680*/  LOP3.LUT R5, R2, 0x78, RZ, 0xc0, !PT ;  /* 0x0000007802057812 */ /* 0x000fe400078ec0ff */
[----:B------:R-:W-:Y:S02]  /*0690*/  IADD3 R8, PT, PT, R8, UR5, RZ ;  /* 0x0000000508087c10 */ /* 0x000fe4000fffe0ff */
[--C-:B------:R-:W-:Y:S02]  /*06a0*/  IADD3 R72, PT, PT, R0, UR4, R73.reuse ;  /* 0x0000000400487c10 */ /* 0x100fe4000fffe049 */
[----:B------:R-:W-:Y:S01]  /*06b0*/  IADD3 R57, PT, PT, R7, UR4, R58 ;  /* 0x0000000407397c10 */ /* 0x000fe2000fffe03a */
[C---:B------:R-:W-:Y:S01]  /*06c0*/  VIADD R83, R8.reuse, 0x108 ;  /* 0x0000010808537836 */ /* 0x040fe20000000000 */
[----:B------:R-:W-:Y:S01]  /*06d0*/  IADD3 R67, PT, PT, R3, UR4, R68 ;  /* 0x0000000403437c10 */ /* 0x000fe2000fffe044 */
[----:B------:R-:W-:Y:S01]  /*06e0*/  VIADD R85, R8, 0x100 ;  /* 0x0000010008557836 */ /* 0x000fe20000000000 */
[----:B------:R-:W-:Y:S01]  /*06f0*/  IADD3 R69, PT, PT, R5, UR4, R70 ;  /* 0x0000000405457c10 */ /* 0x000fe2000fffe046 */
[----:B------:R-:W-:Y:S01]  /*0700*/  UMOV UR4, URZ ;  /* 0x000000ff00047c82 */ /* 0x000fe20008000000 */
[----:B------:R-:W-:-:S02]  /*0710*/  IADD3 R73, PT, PT, R0, UR5, R73 ;  /* 0x0000000500497c10 */ /* 0x000fc4000fffe049 */
[----:B------:R-:W-:Y:S02]  /*0720*/  IADD3 R58, PT, PT, R7, UR5, R58 ;  /* 0x00000005073a7c10 */ /* 0x000fe4000fffe03a */
[----:B------:R-:W-:Y:S02]  /*0730*/  IADD3 R68, PT, PT, R3, UR5, R68 ;  /* 0x0000000503447c10 */ /* 0x000fe4000fffe044 */
[----:B------:R-:W-:Y:S02]  /*0740*/  IADD3 R70, PT, PT, R5, UR5, R70 ;  /* 0x0000000505467c10 */ /* 0x000fe4000fffe046 */
[----:B------:R-:W-:Y:S02]  /*0750*/  MOV R0, RZ ;  /* 0x000000ff00007202 */ /* 0x000fe40000000f00 */
[----:B-----5:R-:W-:Y:S02]  /*0760*/  LEA R75, R10, R71, 0x5 ;  /* 0x000000470a4b7211 */ /* 0x020fe400078e28ff */
[----:B------:R-:W-:-:S02]  /*0770*/  IADD3 R77, PT, PT, R40, 0x62, RZ ;  /* 0x00000062284d7810 */ /* 0x000fc40007ffe0ff */
[----:B------:R-:W-:Y:S02]  /*0780*/  IADD3 R80, PT, PT, R40, 0x42, RZ ;  /* 0x0000004228507810 */ /* 0x000fe40007ffe0ff */
[C---:B------:R-:W-:Y:S02]  /*0790*/  IADD3 R82, PT, PT, R8.reuse, 0x10c, RZ ;  /* 0x0000010c08527810 */ /* 0x040fe40007ffe0ff */
[----:B------:R-:W-:-:S07]  /*07a0*/  IADD3 R84, PT, PT, R8, 0x104, RZ ;  /* 0x0000010408547810 */ /* 0x000fce0007ffe0ff */
.L_x_2:
[----:B------:R-:W0:Y:S01]  /*07b0*/  LDC.64 R8, c[0x0][0x380] ;  /* 0x0000e000ff087b82 */ /* 0x000e220000000a00 */
[----:B------:R-:W2:Y:S01]  /*07c0*/  LDCU UR7, c[0x0][0x3a0] ;  /* 0x00007400ff0777ac */ /* 0x000ea20008000800 */
[----:B------:R-:W-:Y:S01]  /*07d0*/  IADD3 R2, PT, PT, R39, UR4, RZ ;  /* 0x0000000427027c10 */ /* 0x000fe2000fffe0ff */
[----:B------:R-:W3:Y:S04]  /*07e0*/  LDCU UR5, c[0x0][0x39c] ;  /* 0x00007380ff0577ac */ /* 0x000ee80008000800 */
[----:B--2---:R-:W-:-:S04]  /*07f0*/  IMAD R3, R75, UR7, R2 ;  /* 0x000000074b037c24 */ /* 0x004fc8000f8e0202 */
[C---:B------:R-:W-:Y:S02]  /*0800*/  VIADD R17, R3.reuse, UR7 ;  /* 0x0000000703117c36 */ /* 0x040fe40008000000 */
[--C-:B0-----:R-:W-:Y:S02]  /*0810*/  IMAD.WIDE.U32 R14, R3, 0x4, R8.reuse ;  /* 0x00000004030e7825 */ /* 0x101fe400078e0008 */
[----:B------:R-:W0:Y:S03]  /*0820*/  LDC.64 R2, c[0x0][0x388] ;  /* 0x0000e200ff027b82 */ /* 0x000e260000000a00 */
[----:B-1----:R-:W2:Y:S04]  /*0830*/  LDG.E R86, desc[UR8][R14.64] ;  /* 0x000000080e567981 */ /* 0x002ea8000c1e1900 */
[----:B------:R-:W4:Y:S04]  /*0840*/  LDG.E R90, desc[UR8][R14.64+0x4] ;  /* 0x000004080e5a7981 */ /* 0x000f28000c1e1900 */
[----:B------:R-:W5:Y:S04]  /*0850*/  LDG.E R88, desc[UR8][R14.64+0x8] ;  /* 0x000008080e587981 */ /* 0x000f68000c1e1900 */
[----:B------:R1:W5:Y:S01]  /*0860*/  LDG.E R92, desc[UR8][R14.64+0xc] ;  /* 0x00000c080e5c7981 */ /* 0x000362000c1e1900 */
[C---:B------:R-:W-:Y:S01]  /*0870*/  IADD3 R13, PT, PT, R17.reuse, 0x3, RZ ;  /* 0x00000003110d7810 */ /* 0x040fe20007ffe0ff */
[C---:B------:R-:W-:Y:S01]  /*0880*/  VIADD R19, R17.reuse, 0x2 ;  /* 0x0000000211137836 */ /* 0x040fe20000000000 */
[C---:B------:R-:W-:Y:S01]  /*0890*/  IADD3 R7, PT, PT, R17.reuse, 0x1, RZ ;  /* 0x0000000111077810 */ /* 0x040fe20007ffe0ff */
[----:B------:R-:W-:-:S04]  /*08a0*/  IMAD.WIDE.U32 R4, R17, 0x4, R8 ;  /* 0x0000000411047825 */ /* 0x000fc800078e0008 */
[--C-:B------:R-:W-:Y:S01]  /*08b0*/  IMAD.WIDE.U32 R12, R13, 0x4, R8.reuse ;  /* 0x000000040d0c7825 */ /* 0x100fe200078e0008 */
[----:B------:R-:W5:Y:S03]  /*08c0*/  LDG.E R94, desc[UR8][R4.64] ;  /* 0x00000008045e7981 */ /* 0x000f66000c1e1900 */
[----:B-1----:R-:W-:Y:S01]  /*08d0*/  VIADD R15, R17, UR7 ;  /* 0x00000007110f7c36 */ /* 0x002fe20008000000 */
[----:B------:R-:W5:Y:S01]  /*08e0*/  LDG.E R100, desc[UR8][R12.64] ;  /* 0x000000080c647981 */ /* 0x000f62000c1e1900 */
[----:B------:R-:W-:-:S03]  /*08f0*/  IMAD.WIDE.U32 R6, R7, 0x4, R8 ;  /* 0x0000000407067825 */ /* 0x000fc600078e0008 */
[C---:B------:R-:W-:Y:S01]  /*0900*/  IADD3 R87, PT, PT, R15.reuse, UR7, RZ ;  /* 0x000000070f577c10 */ /* 0x040fe2000fffe0ff */
[C---:B------:R-:W-:Y:S01]  /*0910*/  VIADD R21, R15.reuse, 0x3 ;  /* 0x000000030f157836 */ /* 0x040fe20000000000 */
[----:B------:R1:W5:Y:S01]  /*0920*/  LDG.E R96, desc[UR8][R6.64] ;  /* 0x0000000806607981 */ /* 0x000362000c1e1900 */
[----:B------:R-:W-:-:S04]  /*0930*/  IMAD.WIDE.U32 R16, R15, 0x4, R8 ;  /* 0x000000040f107825 */ /* 0x000fc800078e0008 */
[----:B------:R-:W-:Y:S01]  /*0940*/  VIADD R15, R71, UR4 ;  /* 0x00000004470f7c36 */ /* 0x000fe20008000000 */
[----:B------:R-:W5:Y:S01]  /*0950*/  LDG.E R102, desc[UR8][R16.64] ;  /* 0x0000000810667981 */ /* 0x000f62000c1e1900 */
[----:B------:R-:W-:-:S04]  /*0960*/  IMAD.WIDE.U32 R10, R19, 0x4, R8 ;  /* 0x00000004130a7825 */ /* 0x000fc800078e0008 */
[C---:B------:R-:W-:Y:S01]  /*0970*/  IMAD.WIDE.U32 R22, R87.reuse, 0x4, R8 ;  /* 0x0000000457167825 */ /* 0x040fe200078e0008 */
[----:B-1----:R-:W-:Y:S01]  /*0980*/  IADD3 R7, PT, PT, R87, 0x1, RZ ;  /* 0x0000000157077810 */ /* 0x002fe20007ffe0ff */
[----:B------:R1:W5:Y:S02]  /*0990*/  LDG.E R98, desc[UR8][R10.64] ;  /* 0x000000080a627981 */ /* 0x000364000c1e1900 */
[----:B---3--:R-:W-:Y:S01]  /*09a0*/  IMAD R15, R15, UR5, R74 ;  /* 0x000000050f0f7c24 */ /* 0x008fe2000f8e024a */
[----:B------:R-:W-:Y:S01]  /*09b0*/  IADD3 R19, PT, PT, R19, UR7, RZ ;  /* 0x0000000713137c10 */ /* 0x000fe2000fffe0ff */
[----:B------:R-:W-:Y:S01]  /*09c0*/  VIADD R5, R87, 0x2 ;  /* 0x0000000257057836 */ /* 0x000fe20000000000 */
[----:B------:R-:W3:Y:S01]  /*09d0*/  LDG.E R22, desc[UR8][R22.64] ;  /* 0x0000000816167981 */ /* 0x000ee2000c1e1900 */
[----:B------:R-:W-:Y:S01]  /*09e0*/  VIADD R13, R15, UR5 ;  /* 0x000000050f0d7c36 */ /* 0x000fe20008000000 */
[----:B------:R-:W-:Y:S01]  /*09f0*/  IADD3 R87, PT, PT, R87, 0x3, RZ ;  /* 0x0000000357577810 */ /* 0x000fe20007ffe0ff */
[----:B0-----:R-:W-:Y:S01]  /*0a00*/  IMAD.WIDE.U32 R14, R15, 0x4, R2 ;  /* 0x000000040f0e7825 */ /* 0x001fe200078e0002 */
[----:B------:R-:W3:Y:S03]  /*0a10*/  LDG.E R104, desc[UR8][R16.64+0x4] ;  /* 0x0000040810687981 */ /* 0x000ee6000c1e1900 */
[--C-:B------:R-:W-:Y:S01]  /*0a20*/  IMAD.WIDE.U32 R20, R21, 0x4, R8.reuse ;  /* 0x0000000415147825 */ /* 0x100fe200078e0008 */
[----:B-1----:R-:W-:Y:S01]  /*0a30*/  IADD3 R11, PT, PT, R13, 0x1, RZ ;  /* 0x000000010d0b7810 */ /* 0x002fe20007ffe0ff */
[----:B------:R-:W3:Y:S02]  /*0a40*/  LDG.E R89, desc[UR8][R14.64+0x8] ;  /* 0x000008080e597981 */ /* 0x000ee4000c1e1900 */
[----:B------:R-:W-:-:S02]  /*0a50*/  IMAD.WIDE.U32 R18, R19, 0x4, R8 ;  /* 0x0000000413127825 */ /* 0x000fc400078e0008 */
[----:B------:R-:W4:Y:S02]  /*0a60*/  LDG.E R23, desc[UR8][R14.64] ;  /* 0x000000080e177981 */ /* 0x000f24000c1e1900 */
[--C-:B------:R-:W-:Y:S02]  /*0a70*/  IMAD.WIDE.U32 R6, R7, 0x4, R8.reuse ;  /* 0x0000000407067825 */ /* 0x100fe400078e0008 */
[----:B------:R0:W3:Y:S02]  /*0a80*/  LDG.E R108, desc[UR8][R20.64] ;  /* 0x00000008146c7981 */ /* 0x0000e4000c1e1900 */
[--C-:B------:R-:W-:Y:S01]  /*0a90*/  IMAD.WIDE.U32 R4, R5, 0x4, R8.reuse ;  /* 0x0000000405047825 */ /* 0x100fe200078e0008 */
[----:B------:R-:W-:Y:S01]  /*0aa0*/  IADD3 R95, PT, PT, R13, 0x3, RZ ;  /* 0x000000030d5f7810 */ /* 0x000fe20007ffe0ff */
[----:B------:R1:W3:Y:S02]  /*0ab0*/  LDG.E R106, desc[UR8][R18.64] ;  /* 0x00000008126a7981 */ /* 0x0002e4000c1e1900 */
[----:B------:R-:W-:-:S02]  /*0ac0*/  IMAD.WIDE.U32 R8, R87, 0x4, R8 ;  /* 0x0000000457087825 */ /* 0x000fc400078e0008 */
[----:B------:R-:W5:Y:S02]  /*0ad0*/  LDG.E R87, desc[UR8][R14.64+0x4] ;  /* 0x000004080e577981 */ /* 0x000f64000c1e1900 */
[C---:B0-----:R-:W-:Y:S02]  /*0ae0*/  VIADD R21, R13.reuse, 0x2 ;  /* 0x000000020d157836 */ /* 0x041fe40000000000 */
[--C-:B------:R-:W-:Y:S01]  /*0af0*/  IMAD.WIDE.U32 R16, R13, 0x4, R2.reuse ;  /* 0x000000040d107825 */ /* 0x100fe200078e0002 */
[----:B------:R0:W3:Y:S03]  /*0b00*/  LDG.E R91, desc[UR8][R14.64+0xc] ;  /* 0x00000c080e5b7981 */ /* 0x0000e6000c1e1900 */
[--C-:B------:R-:W-:Y:S01]  /*0b10*/  IMAD.WIDE.U32 R10, R11, 0x4, R2.reuse ;  /* 0x000000040b0a7825 */ /* 0x100fe200078e0002 */
[----:B------:R0:W3:Y:S03]  /*0b20*/  LDG.E R93, desc[UR8][R16.64] ;  /* 0x00000008105d7981 */ /* 0x0000e6000c1e1900 */
[----:B------:R-:W-:Y:S01]  /*0b30*/  VIADD R101, R13, UR5 ;  /* 0x000000050d657c36 */ /* 0x000fe20008000000 */
[----:B------:R-:W3:Y:S01]  /*0b40*/  LDG.E R6, desc[UR8][R6.64] ;  /* 0x0000000806067981 */ /* 0x000ee2000c1e1900 */
[C---:B-1----:R-:W-:Y:S01]  /*0b50*/  IMAD.WIDE.U32 R18, R21.reuse, 0x4, R2 ;  /* 0x0000000415127825 */ /* 0x042fe200078e0002 */
[----:B------:R-:W-:-:S02]  /*0b60*/  IADD3 R103, PT, PT, R21, UR5, RZ ;  /* 0x0000000515677c10 */ /* 0x000fc4000fffe0ff */
[----:B------:R-:W3:Y:S01]  /*0b70*/  LDG.E R4, desc[UR8][R4.64] ;  /* 0x0000000804047981 */ /* 0x000ee2000c1e1900 */
[--C-:B------:R-:W-:Y:S01]  /*0b80*/  IMAD.WIDE.U32 R12, R95, 0x4, R2.reuse ;  /* 0x000000045f0c7825 */ /* 0x100fe200078e0002 */
[C---:B------:R-:W-:Y:S02]  /*0b90*/  IADD3 R107, PT, PT, R101.reuse, UR5, RZ ;  /* 0x00000005656b7c10 */ /* 0x040fe4000fffe0ff */
[----:B------:R1:W3:Y:S01]  /*0ba0*/  LDG.E R95, desc[UR8][R10.64] ;  /* 0x000000080a5f7981 */ /* 0x0002e2000c1e1900 */
[----:B------:R-:W-:-:S03]  /*0bb0*/  IMAD.WIDE.U32 R20, R101, 0x4, R2 ;  /* 0x0000000465147825 */ /* 0x000fc600078e0002 */
[----:B------:R1:W3:Y:S01]  /*0bc0*/  LDG.E R97, desc[UR8][R18.64] ;  /* 0x0000000812617981 */ /* 0x0002e2000c1e1900 */
[----:B------:R-:W-:Y:S02]  /*0bd0*/  VIADD R105, R101, 0x3 ;  /* 0x0000000365697836 */ /* 0x000fe40000000000 */
[--C-:B0-----:R-:W-:Y:S01]  /*0be0*/  IMAD.WIDE.U32 R14, R103, 0x4, R2.reuse ;  /* 0x00000004670e7825 */ /* 0x101fe200078e0002 */
[----:B------:R0:W3:Y:S03]  /*0bf0*/  LDG.E R99, desc[UR8][R12.64] ;  /* 0x000000080c637981 */ /* 0x0000e6000c1e1900 */
[--C-:B------:R-:W-:Y:S01]  /*0c00*/  IMAD.WIDE.U32 R16, R105, 0x4, R2.reuse ;  /* 0x0000000469107825 */ /* 0x100fe200078e0002 */
[----:B------:R-:W3:Y:S01]  /*0c10*/  LDG.E R101, desc[UR8][R20.64] ;  /* 0x0000000814657981 */ /* 0x000ee2000c1e1900 */
[C---:B------:R-:W-:Y:S02]  /*0c20*/  IADD3 R105, PT, PT, R107.reuse, 0x2, RZ ;  /* 0x000000026b697810 */ /* 0x040fe40007ffe0ff */
[C---:B-1----:R-:W-:Y:S01]  /*0c30*/  VIADD R11, R107.reuse, 0x1 ;  /* 0x000000016b0b7836 */ /* 0x042fe20000000000 */
[----:B------:R-:W3:Y:S01]  /*0c40*/  LDG.E R103, desc[UR8][R20.64+0x4] ;  /* 0x0000040814677981 */ /* 0x000ee2000c1e1900 */
[----:B------:R-:W-:-:S03]  /*0c50*/  IMAD.WIDE.U32 R18, R107, 0x4, R2 ;  /* 0x000000046b127825 */ /* 0x000fc600078e0002 */
[----:B------:R-:W3:Y:S01]  /*0c60*/  LDG.E R15, desc[UR8][R14.64] ;  /* 0x000000080e0f7981 */ /* 0x000ee2000c1e1900 */
[----:B------:R-:W-:-:S03]  /*0c70*/  IMAD.WIDE.U32 R10, R11, 0x4, R2 ;  /* 0x000000040b0a7825 */ /* 0x000fc600078e0002 */
[----:B------:R-:W3:Y:S01]  /*0c80*/  LDG.E R17, desc[UR8][R16.64] ;  /* 0x0000000810117981 */ /* 0x000ee2000c1e1900 */
[----:B------:R-:W-:Y:S02]  /*0c90*/  VIADD R107, R107, 0x3 ;  /* 0x000000036b6b7836 */ /* 0x000fe40000000000 */
[--C-:B0-----:R-:W-:Y:S01]  /*0ca0*/  IMAD.WIDE.U32 R12, R105, 0x4, R2.reuse ;  /* 0x00000004690c7825 */ /* 0x101fe200078e0002 */
[----:B------:R0:W3:Y:S03]  /*0cb0*/  LDG.E R19, desc[UR8][R18.64] ;  /* 0x0000000812137981 */ /* 0x0000e6000c1e1900 */
[----:B------:R-:W-:Y:S01]  /*0cc0*/  IMAD.WIDE.U32 R2, R107, 0x4, R2 ;  /* 0x000000046b027825 */ /* 0x000fe200078e0002 */
[----:B------:R-:W3:Y:S04]  /*0cd0*/  LDG.E R11, desc[UR8][R10.64] ;  /* 0x000000080a0b7981 */ /* 0x000ee8000c1e1900 */
[----:B------:R-:W3:Y:S04]  /*0ce0*/  LDG.E R13, desc[UR8][R12.64] ;  /* 0x000000080c0d7981 */ /* 0x000ee8000c1e1900 */
[----:B------:R1:W3:Y:S04]  /*0cf0*/  LDG.E R105, desc[UR8][R8.64] ;  /* 0x0000000808697981 */ /* 0x0002e8000c1e1900 */
[----:B------:R1:W3:Y:S01]  /*0d00*/  LDG.E R14, desc[UR8][R2.64] ;  /* 0x00000008020e7981 */ /* 0x0002e2000c1e1900 */
[----:B------:R-:W1:Y:S01]  /*0d10*/  S2UR UR6, SR_CgaCtaId ;  /* 0x00000000000679c3 */ /* 0x000e620000008800 */
[----:B------:R-:W-:Y:S01]  /*0d20*/  UIADD3 UR4, UPT, UPT, UR4, 0x20, URZ ;  /* 0x0000002004047890 */ /* 0x000fe2000fffe0ff */
[C---:B0-----:R-:W-:Y:S01]  /*0d30*/  IADD3 R18, PT, PT, R40.reuse, 0x22, RZ ;  /* 0x0000002228127810 */ /* 0x041fe20007ffe0ff */
[----:B------:R-:W-:Y:S01]  /*0d40*/  UMOV UR5, 0x400 ;  /* 0x0000040000057882 */ /* 0x000fe20000000000 */
[C---:B------:R-:W-:Y:S01]  /*0d50*/  VIADD R7, R40.reuse, 0x40 ;  /* 0x0000004028077836 */ /* 0x040fe20000000000 */
[C---:B-1----:R-:W-:Y:S01]  /*0d60*/  IADD3 R9, PT, PT, R40.reuse, 0x2, RZ ;  /* 0x0000000228097810 */ /* 0x042fe20007ffe0ff */
[C---:B------:R-:W-:Y:S01]  /*0d70*/  VIADD R8, R40.reuse, 0x20 ;  /* 0x0000002028087836 */ /* 0x040fe20000000000 */
[C---:B------:R-:W-:Y:S01]  /*0d80*/  IADD3 R21, PT, PT, R40.reuse, 0x1, RZ ;  /* 0x0000000128157810 */ /* 0x040fe20007ffe0ff */
[C---:B------:R-:W-:Y:S01]  /*0d90*/  VIADD R5, R40.reuse, 0x63 ;  /* 0x0000006328057836 */ /* 0x040fe20000000000 */
[C---:B------:R-:W-:Y:S01]  /*0da0*/  IADD3 R2, PT, PT, R40.reuse, 0x60, RZ ;  /* 0x0000006028027810 */ /* 0x040fe20007ffe0ff */
[C---:B------:R-:W-:Y:S01]  /*0db0*/  VIADD R3, R40.reuse, 0x3 ;  /* 0x0000000328037836 */ /* 0x040fe20000000000 */
[----:B------:R-:W-:Y:S01]  /*0dc0*/  IADD3 R12, PT, PT, R40, 0x23, RZ ;  /* 0x00000023280c7810 */ /* 0x000fe20007ffe0ff */
[----:B------:R-:W-:Y:S01]  /*0dd0*/  IMAD.MOV.U32 R10, RZ, RZ, R77 ;  /* 0x000000ffff0a7224 */ /* 0x000fe200078e004d */
[----:B------:R-:W-:-:S02]  /*0de0*/  MOV R16, R78 ;  /* 0x0000004e00107202 */ /* 0x000fc40000000f00 */
[----:B------:R-:W-:Y:S01]  /*0df0*/  MOV R20, R82 ;  /* 0x0000005200147202 */ /* 0x000fe20000000f00 */
[----:B------:R-:W-:Y:S02]  /*0e00*/  UISETP.GE.AND UP1, UPT, UR4, UR7, UPT ;  /* 0x000000070400728c */ /* 0x000fe4000bf26270 */
[----:B------:R-:W-:-:S03]  /*0e10*/  ULEA UR5, UR6, UR5, 0x18 ;  /* 0x0000000506057291 */ /* 0x000fc6000f8ec0ff */
[----:B------:R-:W-:Y:S01]  /*0e20*/  UMOV UR6, 0x40 ;  /* 0x0000004000067882 */ /* 0x000fe20000000000 */
[----:B--2---:R-:W-:Y:S04]  /*0e30*/  STS [R59], R86 ;  /* 0x000000563b007388 */ /* 0x004fe80000000800 */
[----:B----4-:R-:W-:Y:S04]  /*0e40*/  STS [R60], R23 ;  /* 0x000000173c007388 */ /* 0x010fe80000000800 */
[----:B------:R-:W-:Y:S04]  /*0e50*/  STS [R41], R90 ;  /* 0x0000005a29007388 */ /* 0x000fe80000000800 */
[----:B-----5:R-:W-:Y:S04]  /*0e60*/  STS [R42], R87 ;  /* 0x000000572a007388 */ /* 0x020fe80000000800 */
[----:B------:R-:W-:Y:S04]  /*0e70*/  STS [R43], R88 ;  /* 0x000000582b007388 */ /* 0x000fe80000000800 */
[----:B---3--:R-:W-:Y:S04]  /*0e80*/  STS [R44], R89 ;  /* 0x000000592c007388 */ /* 0x008fe80000000800 */
[----:B------:R-:W-:Y:S04]  /*0e90*/  STS [R45], R92 ;  /* 0x0000005c2d007388 */ /* 0x000fe80000000800 */
        /* <DEDUP_REMOVED lines=14> */
[----:B------:R0:W-:Y:S04]  /*0f80*/  STS [R56], R15 ;  /* 0x0000000f38007388 */ /* 0x0001e80000000800 */
[----:B------:R-:W-:Y:S04]  /*0f90*/  STS [R57], R108 ;  /* 0x0000006c39007388 */ /* 0x000fe80000000800 */
[----:B------:R-:W-:Y:S04]  /*0fa0*/  STS [R58], R17 ;  /* 0x000000113a007388 */ /* 0x000fe80000000800 */
[----:B------:R-:W-:Y:S04]  /*0fb0*/  STS [R65], R22 ;  /* 0x0000001641007388 */ /* 0x000fe80000000800 */
[----:B------:R-:W-:Y:S04]  /*0fc0*/  STS [R66], R19 ;  /* 0x0000001342007388 */ /* 0x000fe80000000800 */
[----:B------:R-:W-:Y:S04]  /*0fd0*/  STS [R67], R6 ;  /* 0x0000000643007388 */ /* 0x000fe80000000800 */
[----:B------:R1:W-:Y:S04]  /*0fe0*/  STS [R68], R11 ;  /* 0x0000000b44007388 */ /* 0x0003e80000000800 */
[----:B------:R-:W-:Y:S04]  /*0ff0*/  STS [R69], R4 ;  /* 0x0000000445007388 */ /* 0x000fe80000000800 */
[----:B------:R2:W-:Y:S04]  /*1000*/  STS [R70], R13 ;  /* 0x0000000d46007388 */ /* 0x0005e80000000800 */
[----:B------:R-:W-:Y:S04]  /*1010*/  STS [R72], R105 ;  /* 0x0000006948007388 */ /* 0x000fe80000000800 */
[----:B------:R3:W-:Y:S01]  /*1020*/  STS [R73], R14 ;  /* 0x0000000e49007388 */ /* 0x0007e20000000800 */
[----:B0-----:R-:W-:Y:S01]  /*1030*/  IMAD.MOV.U32 R15, RZ, RZ, R79 ;  /* 0x000000ffff0f7224 */ /* 0x001fe200078e004f */
[----:B-1----:R-:W-:Y:S01]  /*1040*/  MOV R11, R85 ;  /* 0x00000055000b7202 */ /* 0x002fe20000000f00 */
[----:B--2---:R-:W-:Y:S01]  /*1050*/  IMAD.MOV.U32 R13, RZ, RZ, R81 ;  /* 0x000000ffff0d7224 */ /* 0x004fe200078e0051 */
[----:B------:R-:W-:Y:S01]  /*1060*/  MOV R17, R84 ;  /* 0x0000005400117202 */ /* 0x000fe20000000f00 */
[----:B------:R-:W-:-:S02]  /*1070*/  IMAD.MOV.U32 R4, RZ, RZ, R76 ;  /* 0x000000ffff047224 */ /* 0x000fc400078e004c */
[----:B------:R-:W-:Y:S02]  /*1080*/  IMAD.MOV.U32 R19, RZ, RZ, R83 ;  /* 0x000000ffff137224 */ /* 0x000fe400078e0053 */
[----:B------:R-:W-:Y:S01]  /*1090*/  IMAD.MOV.U32 R6, RZ, RZ, R40 ;  /* 0x000000ffff067224 */ /* 0x000fe200078e0028 */
[----:B---3--:R-:W-:Y:S01]  /*10a0*/  MOV R14, R80 ;  /* 0x00000050000e7202 */ /* 0x008fe20000000f00 */
[----:B------:R-:W-:Y:S06]  /*10b0*/  BAR.SYNC.DEFER_BLOCKING 0x0 ;  /* 0x0000000000007b1d */ /* 0x000fec0000010000 */
.L_x_1:
[----:B------:R-:W-:Y:S01]  /*10c0*/  SHF.L.U32 R22, R7, 0x2, RZ ;  /* 0x0000000207167819 */ /* 0x000fe200000006ff */
[----:B------:R-:W-:Y:S01]  /*10d0*/  IMAD.SHL.U32 R86, R8, 0x4, RZ ;  /* 0x0000000408567824 */ /* 0x000fe200078e00ff */
[----:B------:R-:W-:Y:S01]  /*10e0*/  SHF.L.U32 R87, R6, 0x2, RZ ;  /* 0x0000000206577819 */ /* 0x000fe200000006ff */
[----:B------:R-:W-:Y:S01]  /*10f0*/  LDS R89, [R11+-0x100] ;  /* 0xffff00000b597984 */ /* 0x000fe20000000800 */
[----:B------:R-:W-:Y:S01]  /*1100*/  LOP3.LUT R23, R22, 0xffffff80, RZ, 0xc0, !PT ;  /* 0xffffff8016177812 */ /* 0x000fe200078ec0ff */
[----:B------:R-:W-:Y:S01]  /*1110*/  IMAD.SHL.U32 R22, R2, 0x4, RZ ;  /* 0x0000000402167824 */ /* 0x000fe200078e00ff */
[----:B------:R-:W-:Y:S01]  /*1120*/  LOP3.LUT R86, R86, 0xffffff80, RZ, 0xc0, !PT ;  /* 0xffffff8056567812 */ /* 0x000fe200078ec0ff */
[----:B------:R-:W-:Y:S01]  /*1130*/  LDS R88, [R17+-0x100] ;  /* 0xffff000011587984 */ /* 0x000fe20000000800 */
[----:B------:R-:W-:Y:S01]  /*1140*/  LOP3.LUT R87, R87, 0xffffff80, RZ, 0xc0, !PT ;  /* 0xffffff8057577812 */ /* 0x000fe200078ec0ff */
[----:B------:R-:W-:Y:S01]  /*1150*/  UIADD3 UR7, UPT, UPT, UR6, 0x4, URZ ;  /* 0x0000000406077890 */ /* 0x000fe2000fffe0ff */
[----:B------:R-:W-:Y:S01]  /*1160*/  LOP3.LUT R22, R22, 0xffffff80, RZ, 0xc0, !PT ;  /* 0xffffff8016167812 */ /* 0x000fe200078ec0ff */
[----:B------:R-:W-:Y:S01]  /*1170*/  LDS R91, [R19+-0x100] ;  /* 0xffff0000135b7984 */ /* 0x000fe20000000800 */
[----:B------:R-:W-:Y:S01]  /*1180*/  SHF.L.U32 R94, R15, 0x2, RZ ;  /* 0x000000020f5e7819 */ /* 0x000fe200000006ff */
[----:B------:R-:W-:Y:S01]  /*1190*/  UIADD3 UR6, UPT, UPT, UR6, -0x40, URZ ;  /* 0xffffffc006067890 */ /* 0x000fe2000fffe0ff */
[----:B------:R-:W-:Y:S01]  /*11a0*/  SHF.L.U32 R101, R5, 0x2, RZ ;  /* 0x0000000205657819 */ /* 0x000fe200000006ff */
[----:B------:R-:W0:Y:S01]  /*11b0*/  LDS R23, [R23+UR5] ;  /* 0x0000000517177984 */ /* 0x000e220008000800 */
[----:B------:R-:W-:Y:S01]  /*11c0*/  LOP3.LUT R105, R94, 0xffffff80, RZ, 0xc0, !PT ;  /* 0xffffff805e697812 */ /* 0x000fe200078ec0ff */
[----:B------:R-:W-:Y:S01]  /*11d0*/  UISETP.GE.U32.AND UP0, UPT, UR6, 0x1c, UPT ;  /* 0x0000001c0600788c */ /* 0x000fe2000bf06070 */
[----:B------:R-:W-:Y:S01]  /*11e0*/  LOP3.LUT R102, R101, 0xffffff80, RZ, 0xc0, !PT ;  /* 0xffffff8065667812 */ /* 0x000fe200078ec0ff */
[----:B------:R-:W1:Y:S01]  /*11f0*/  LDS R90, [R20+-0x100] ;  /* 0xffff0000145a7984 */ /* 0x000e620000000800 */
[----:B------:R-:W-:Y:S01]  /*1200*/  IADD3 R2, PT, PT, R2, 0x4, RZ ;  /* 0x0000000402027810 */ /* 0x000fe20007ffe0ff */
[----:B------:R-:W-:Y:S01]  /*1210*/  VIADD R7, R7, 0x4 ;  /* 0x0000000407077836 */ /* 0x000fe20000000000 */
[----:B------:R-:W-:Y:S01]  /*1220*/  IADD3 R8, PT, PT, R8, 0x4, RZ ;  /* 0x0000000408087810 */ /* 0x000fe20007ffe0ff */
[----:B------:R-:W2:Y:S01]  /*1230*/  LDS R86, [R86+UR5] ;  /* 0x0000000556567984 */ /* 0x000ea20008000800 */
[----:B------:R-:W-:Y:S01]  /*1240*/  IADD3 R6, PT, PT, R6, 0x4, RZ ;  /* 0x0000000406067810 */ /* 0x000fe20007ffe0ff */
[----:B------:R-:W-:Y:S01]  /*1250*/  UMOV UR6, UR7 ;  /* 0x0000000700067c82 */ /* 0x000fe20008000000 */
[----:B------:R-:W-:Y:S01]  /*1260*/  IADD3 R5, PT, PT, R5, 0x4, RZ ;  /* 0x0000000405057810 */ /* 0x000fe20007ffe0ff */
[----:B------:R-:W3:Y:S01]  /*1270*/  LDS R87, [R87+UR5] ;  /* 0x0000000557577984 */ /* 0x000ee20008000800 */
[----:B------:R-:W-:-:S03]  /*1280*/  IADD3 R15, PT, PT, R15, 0x4, RZ ;  /* 0x000000040f0f7810 */ /* 0x000fc60007ffe0ff */
[----:B------:R4:W5:Y:S04]  /*1290*/  LDS R93, [R22+UR5] ;  /* 0x00000005165d7984 */ /* 0x0009680008000800 */
[----:B------:R-:W-:Y:S01]  /*12a0*/  LDS R95, [R17] ;  /* 0x00000000115f7984 */ /* 0x000fe20000000800 */
[----:B----4-:R-:W-:-:S03]  /*12b0*/  SHF.L.U32 R22, R21, 0x2, RZ ;  /* 0x0000000215167819 */ /* 0x010fc600000006ff */
[----:B------:R-:W-:Y:S01]  /*12c0*/  LDS R98, [R20] ;  /* 0x0000000014627984 */ /* 0x000fe20000000800 */
[----:B------:R-:W-:Y:S01]  /*12d0*/  VIADD R21, R21, 0x4 ;  /* 0x0000000415157836 */ /* 0x000fe20000000000 */
[----:B------:R-:W-:Y:S02]  /*12e0*/  LOP3.LUT R22, R22, 0xffffff80, RZ, 0xc0, !PT ;  /* 0xffffff8016167812 */ /* 0x000fe400078ec0ff */
[----:B------:R-:W-:Y:S04]  /*12f0*/  LDS R96, [R19] ;  /* 0x0000000013607984 */ /* 0x000fe80000000800 */
[----:B------:R-:W-:Y:S04]  /*1300*/  LDS R105, [R105+UR5+0xc] ;  /* 0x00000c0569697984 */ /* 0x000fe80008000800 */
[----:B------:R-:W-:Y:S01]  /*1310*/  LDS R94, [R19+0x80] ;  /* 0x00008000135e7984 */ /* 0x000fe20000000800 */
[-C--:B0-----:R-:W-:Y:S01]  /*1320*/  FFMA R30, R89, R23.reuse, R30 ;  /* 0x00000017591e7223 */ /* 0x081fe2000000001e */
[----:B------:R-:W-:Y:S01]  /*1330*/  FFMA R29, R88, R23, R29 ;  /* 0x00000017581d7223 */ /* 0x000fe2000000001d */
[CC--:B------:R-:W-:Y:S01]  /*1340*/  FFMA R28, R23.reuse, R91.reuse, R28 ;  /* 0x0000005b171c7223 */ /* 0x0c0fe2000000001c */
[----:B-1----:R-:W-:Y:S01]  /*1350*/  FFMA R27, R23, R90, R27 ;  /* 0x0000005a171b7223 */ /* 0x002fe2000000001b */
[----:B--2---:R-:W-:Y:S01]  /*1360*/  FFMA R34, R89, R86, R34 ;  /* 0x0000005659227223 */ /* 0x004fe20000000022 */
[C---:B------:R-:W-:Y:S01]  /*1370*/  FFMA R33, R86.reuse, R88, R33 ;  /* 0x0000005856217223 */ /* 0x040fe20000000021 */
[C---:B------:R-:W-:Y:S01]  /*1380*/  FFMA R32, R86.reuse, R91, R32 ;  /* 0x0000005b56207223 */ /* 0x040fe20000000020 */
[----:B------:R-:W-:Y:S01]  /*1390*/  FFMA R31, R86, R90, R31 ;  /* 0x0000005a561f7223 */ /* 0x000fe2000000001f */
[C---:B---3--:R-:W-:Y:S01]  /*13a0*/  FFMA R38, R87.reuse, R89, R38 ;  /* 0x0000005957267223 */ /* 0x048fe20000000026 */
[C---:B------:R-:W-:Y:S01]  /*13b0*/  FFMA R37, R87.reuse, R88, R37 ;  /* 0x0000005857257223 */ /* 0x040fe20000000025 */
[C---:B------:R-:W-:Y:S01]  /*13c0*/  FFMA R36, R87.reuse, R91, R36 ;  /* 0x0000005b57247223 */ /* 0x040fe20000000024 */
[-C--:B------:R-:W-:Y:S01]  /*13d0*/  FFMA R35, R87, R90.reuse, R35 ;  /* 0x0000005a57237223 */ /* 0x080fe20000000023 */
[-C--:B-----5:R-:W-:Y:S01]  /*13e0*/  FFMA R26, R89, R93.reuse, R26 ;  /* 0x0000005d591a7223 */ /* 0x0a0fe2000000001a */
[-C--:B------:R-:W-:Y:S01]  /*13f0*/  FFMA R25, R88, R93.reuse, R25 ;  /* 0x0000005d58197223 */ /* 0x080fe20000000019 */
[----:B------:R-:W-:Y:S01]  /*1400*/  FFMA R24, R91, R93, R24 ;  /* 0x0000005d5b187223 */ /* 0x000fe20000000018 */
[----:B------:R-:W-:Y:S01]  /*1410*/  LDS R87, [R11+-0x80] ;  /* 0xffff80000b577984 */ /* 0x000fe20000000800 */
[----:B------:R-:W-:Y:S01]  /*1420*/  FFMA R23, R93, R90, R0 ;  /* 0x0000005a5d177223 */ /* 0x000fe20000000000 */
[----:B------:R-:W-:Y:S01]  /*1430*/  IMAD.SHL.U32 R0, R4, 0x4, RZ ;  /* 0x0000000404007824 */ /* 0x000fe200078e00ff */
[----:B------:R-:W-:Y:S01]  /*1440*/  SHF.L.U32 R93, R16, 0x2, RZ ;  /* 0x00000002105d7819 */ /* 0x000fe200000006ff */
[----:B------:R-:W-:Y:S01]  /*1450*/  LDS R86, [R17+-0x80] ;  /* 0xffff800011567984 */ /* 0x000fe20000000800 */
[----:B------:R-:W-:Y:S01]  /*1460*/  SHF.L.U32 R90, R13, 0x2, RZ ;  /* 0x000000020d5a7819 */ /* 0x000fe200000006ff */
[----:B------:R-:W-:Y:S01]  /*1470*/  VIADD R4, R4, 0x4 ;  /* 0x0000000404047836 */ /* 0x000fe20000000000 */
[----:B------:R-:W-:Y:S01]  /*1480*/  LOP3.LUT R92, R0, 0xffffff80, RZ, 0xc0, !PT ;  /* 0xffffff80005c7812 */ /* 0x000fe200078ec0ff */
[----:B------:R0:W1:Y:S01]  /*1490*/  LDS R91, [R22+UR5+0x4] ;  /* 0x00000405165b7984 */ /* 0x0000620008000800 */
[----:B------:R-:W-:Y:S01]  /*14a0*/  IMAD.SHL.U32 R0, R9, 0x4, RZ ;  /* 0x0000000409007824 */ /* 0x000fe200078e00ff */
[----:B------:R-:W-:-:S02]  /*14b0*/  LOP3.LUT R100, R93, 0xffffff80, RZ, 0xc0, !PT ;  /* 0xffffff805d647812 */ /* 0x000fc400078ec0ff */
[----:B------:R2:W3:Y:S01]  /*14c0*/  LDS R89, [R19+-0x80] ;  /* 0xffff800013597984 */ /* 0x0004e20000000800 */
[C---:B------:R-:W-:Y:S01]  /*14d0*/  SHF.L.U32 R93, R14.reuse, 0x2, RZ ;  /* 0x000000020e5d7819 */ /* 0x040fe200000006ff */
[----:B------:R-:W-:Y:S01]  /*14e0*/  VIADD R14, R14, 0x4 ;  /* 0x000000040e0e7836 */ /* 0x000fe20000000000 */
[----:B------:R-:W-:Y:S01]  /*14f0*/  LOP3.LUT R99, R0, 0xffffff80, RZ, 0xc0, !PT ;  /* 0xffffff8000637812 */ /* 0x000fe200078ec0ff */
[----:B------:R-:W4:Y:S01]  /*1500*/  LDS R88, [R20+-0x80] ;  /* 0xffff800014587984 */ /* 0x000f220000000800 */
[----:B------:R-:W-:Y:S01]  /*1510*/  LOP3.LUT R107, R93, 0xffffff80, RZ, 0xc0, !PT ;  /* 0xffffff805d6b7812 */ /* 0x000fe200078ec0ff */
[----:B------:R-:W-:Y:S01]  /*1520*/  IMAD.SHL.U32 R0, R10, 0x4, RZ ;  /* 0x000000040a007824 */ /* 0x000fe200078e00ff */
[----:B------:R-:W-:Y:S01]  /*1530*/  LOP3.LUT R97, R90, 0xffffff80, RZ, 0xc0, !PT ;  /* 0xffffff805a617812 */ /* 0x000fe200078ec0ff */
[----:B------:R-:W5:Y:S01]  /*1540*/  LDS R92, [R92+UR5+0x4] ;  /* 0x000004055c5c7984 */ /* 0x000f620008000800 */
[----:B------:R-:W-:Y:S01]  /*1550*/  SHF.L.U32 R93, R3, 0x2, RZ ;  /* 0x00000002035d7819 */ /* 0x000fe200000006ff */
[----:B------:R-:W-:Y:S01]  /*1560*/  VIADD R10, R10, 0x4 ;  /* 0x000000040a0a7836 */ /* 0x000fe20000000000 */
[----:B0-----:R-:W-:Y:S01]  /*1570*/  SHF.L.U32 R22, R18, 0x2, RZ ;  /* 0x0000000212167819 */ /* 0x001fe200000006ff */
[----:B------:R-:W0:Y:S01]  /*1580*/  LDS R100, [R100+UR5+0x4] ;  /* 0x0000040564647984 */ /* 0x000e220008000800 */
[----:B------:R-:W-:Y:S01]  /*1590*/  LOP3.LUT R109, R93, 0xffffff80, RZ, 0xc0, !PT ;  /* 0xffffff805d6d7812 */ /* 0x000fe200078ec0ff */
[----:B------:R-:W-:Y:S01]  /*15a0*/  IMAD.SHL.U32 R93, R12, 0x4, RZ ;  /* 0x000000040c5d7824 */ /* 0x000fe200078e00ff */
[----:B------:R-:W-:Y:S01]  /*15b0*/  LOP3.LUT R103, R22, 0xffffff80, RZ, 0xc0, !PT ;  /* 0xffffff8016677812 */ /* 0x000fe200078ec0ff */
[----:B------:R-:W0:Y:S01]  /*15c0*/  LDS R97, [R97+UR5+0x4] ;  /* 0x0000040561617984 */ /* 0x000e220008000800 */
[----:B------:R-:W-:-:S02]  /*15d0*/  LOP3.LUT R111, R0, 0xffffff80, RZ, 0xc0, !PT ;  /* 0xffffff80006f7812 */ /* 0x000fc400078ec0ff */
[----:B------:R-:W-:Y:S01]  /*15e0*/  LOP3.LUT R104, R93, 0xffffff80, RZ, 0xc0, !PT ;  /* 0xffffff805d687812 */ /* 0x000fe200078ec0ff */
[----:B------:R-:W0:Y:S01]  /*15f0*/  LDS R99, [R99+UR5+0x8] ;  /* 0x0000080563637984 */ /* 0x000e220008000800 */
[----:B------:R-:W-:Y:S02]  /*1600*/  IADD3 R9, PT, PT, R9, 0x4, RZ ;  /* 0x0000000409097810 */ /* 0x000fe40007ffe0ff */
[----:B------:R-:W-:Y:S01]  /*1610*/  IADD3 R3, PT, PT, R3, 0x4, RZ ;  /* 0x0000000403037810 */ /* 0x000fe20007ffe0ff */
[----:B------:R-:W0:Y:S01]  /*1620*/  LDS R103, [R103+UR5+0x8] ;  /* 0x0000080567677984 */ /* 0x000e220008000800 */
[----:B------:R-:W-:Y:S02]  /*1630*/  IADD3 R18, PT, PT, R18, 0x4, RZ ;  /* 0x0000000412127810 */ /* 0x000fe40007ffe0ff */
[----:B------:R-:W-:Y:S01]  /*1640*/  IADD3 R16, PT, PT, R16, 0x4, RZ ;  /* 0x0000000410107810 */ /* 0x000fe20007ffe0ff */
[----:B------:R-:W0:Y:S01]  /*1650*/  LDS R107, [R107+UR5+0x8] ;  /* 0x000008056b6b7984 */ /* 0x000e220008000800 */
[----:B------:R-:W-:-:S02]  /*1660*/  IADD3 R13, PT, PT, R13, 0x4, RZ ;  /* 0x000000040d0d7810 */ /* 0x000fc40007ffe0ff */
[----:B------:R-:W-:Y:S01]  /*1670*/  IADD3 R12, PT, PT, R12, 0x4, RZ ;  /* 0x000000040c0c7810 */ /* 0x000fe20007ffe0ff */
[----:B------:R-:W0:Y:S01]  /*1680*/  LDS R111, [R111+UR5+0x8] ;  /* 0x000008056f6f7984 */ /* 0x000e220008000800 */
[----:B--2---:R-:W-:-:S03]  /*1690*/  IADD3 R19, PT, PT, R19, 0x200, RZ ;  /* 0x0000020013137810 */ /* 0x004fc60007ffe0ff */
[----:B------:R-:W2:Y:S01]  /*16a0*/  LDS R90, [R11] ;  /* 0x000000000b5a7984 */ /* 0x000ea20000000800 */
[C---:B-1----:R-:W-:Y:S01]  /*16b0*/  FFMA R38, R91.reuse, R87, R38 ;  /* 0x000000575b267223 */ /* 0x042fe20000000026 */
[C---:B------:R-:W-:Y:S01]  /*16c0*/  FFMA R106, R91.reuse, R86, R37 ;  /* 0x000000565b6a7223 */ /* 0x040fe20000000025 */
[C---:B---3--:R-:W-:Y:S01]  /*16d0*/  FFMA R113, R91.reuse, R89, R36 ;  /* 0x000000595b717223 */ /* 0x048fe20000000024 */
[----:B------:R1:W3:Y:S01]  /*16e0*/  LDS R0, [R17+0x80] ;  /* 0x0000800011007984 */ /* 0x0002e20000000800 */
[----:B----4-:R-:W-:-:S03]  /*16f0*/  FFMA R35, R91, R88, R35 ;  /* 0x000000585b237223 */ /* 0x010fc60000000023 */
[----:B------:R-:W4:Y:S01]  /*1700*/  LDS R109, [R109+UR5+0xc] ;  /* 0x00000c056d6d7984 */ /* 0x000f220008000800 */
[----:B-----5:R-:W-:-:S03]  /*1710*/  FFMA R115, R87, R92, R34 ;  /* 0x0000005c57737223 */ /* 0x020fc60000000022 */
[----:B------:R-:W5:Y:S01]  /*1720*/  LDS R93, [R20+0x80] ;  /* 0x00008000145d7984 */ /* 0x000f620000000800 */
[C---:B------:R-:W-:Y:S01]  /*1730*/  FFMA R34, R92.reuse, R86, R33 ;  /* 0x000000565c227223 */ /* 0x040fe20000000021 */
[C---:B------:R-:W-:Y:S01]  /*1740*/  FFMA R33, R92.reuse, R89, R32 ;  /* 0x000000595c217223 */ /* 0x040fe20000000020 */
[----:B------:R-:W-:Y:S01]  /*1750*/  FFMA R31, R92, R88, R31 ;  /* 0x000000585c1f7223 */ /* 0x000fe2000000001f */
[----:B------:R-:W5:Y:S01]  /*1760*/  LDS R101, [R104+UR5+0xc] ;  /* 0x00000c0568657984 */ /* 0x000f620008000800 */
[C---:B0-----:R-:W-:Y:S01]  /*1770*/  FFMA R36, R86.reuse, R100, R25 ;  /* 0x0000006456247223 */ /* 0x041fe20000000019 */
[----:B-1----:R-:W-:Y:S01]  /*1780*/  IADD3 R17, PT, PT, R17, 0x200, RZ ;  /* 0x0000020011117810 */ /* 0x002fe20007ffe0ff */
[-C--:B------:R-:W-:Y:S01]  /*1790*/  FFMA R117, R87, R97.reuse, R30 ;  /* 0x0000006157757223 */ /* 0x080fe2000000001e */
[----:B------:R-:W0:Y:S01]  /*17a0*/  LDS R91, [R102+UR5+0xc] ;  /* 0x00000c05665b7984 */ /* 0x000e220008000800 */
[----:B------:R-:W-:Y:S01]  /*17b0*/  FFMA R30, R86, R97, R29 ;  /* 0x00000061561e7223 */ /* 0x000fe2000000001d */
[C---:B------:R-:W-:Y:S01]  /*17c0*/  FFMA R28, R97.reuse, R89, R28 ;  /* 0x00000059611c7223 */ /* 0x040fe2000000001c */
[----:B------:R-:W-:Y:S01]  /*17d0*/  FFMA R27, R97, R88, R27 ;  /* 0x00000058611b7223 */ /* 0x000fe2000000001b */
[----:B------:R1:W0:Y:S01]  /*17e0*/  LDS R22, [R11+0x80] ;  /* 0x000080000b167984 */ /* 0x0002220000000800 */
[-C--:B------:R-:W-:Y:S01]  /*17f0*/  FFMA R87, R87, R100.reuse, R26 ;  /* 0x0000006457577223 */ /* 0x080fe2000000001a */
[----:B------:R-:W-:Y:S01]  /*1800*/  FFMA R89, R89, R100, R24 ;  /* 0x0000006459597223 */ /* 0x000fe20000000018 */
[----:B------:R-:W-:Y:S01]  /*1810*/  FFMA R88, R100, R88, R23 ;  /* 0x0000005864587223 */ /* 0x000fe20000000017 */
[CC--:B------:R-:W-:Y:S01]  /*1820*/  FFMA R37, R99.reuse, R95.reuse, R106 ;  /* 0x0000005f63257223 */ /* 0x0c0fe2000000006a */
[-C--:B------:R-:W-:Y:S01]  /*1830*/  FFMA R24, R99, R98.reuse, R35 ;  /* 0x0000006263187223 */ /* 0x080fe20000000023 */
[----:B------:R-:W-:Y:S01]  /*1840*/  FFMA R26, R103, R95, R34 ;  /* 0x0000005f671a7223 */ /* 0x000fe20000000022 */
[----:B------:R-:W-:Y:S01]  /*1850*/  FFMA R29, R95, R107, R30 ;  /* 0x0000006b5f1d7223 */ /* 0x000fe2000000001e */
[----:B------:R-:W-:Y:S01]  /*1860*/  FFMA R32, R107, R98, R27 ;  /* 0x000000626b207223 */ /* 0x000fe2000000001b */
[-C--:B------:R-:W-:Y:S01]  /*1870*/  FFMA R113, R99, R96.reuse, R113 ;  /* 0x0000006063717223 */ /* 0x080fe20000000071 */
[----:B------:R-:W-:Y:S01]  /*1880*/  FFMA R23, R103, R96, R33 ;  /* 0x0000006067177223 */ /* 0x000fe20000000021 */
[-C--:B------:R-:W-:Y:S01]  /*1890*/  FFMA R25, R95, R111.reuse, R36 ;  /* 0x0000006f5f197223 */ /* 0x080fe20000000024 */
[----:B------:R-:W-:Y:S01]  /*18a0*/  FFMA R86, R103, R98, R31 ;  /* 0x0000006267567223 */ /* 0x000fe2000000001f */
[----:B------:R-:W-:Y:S01]  /*18b0*/  FFMA R28, R107, R96, R28 ;  /* 0x000000606b1c7223 */ /* 0x000fe2000000001c */
[----:B------:R-:W-:Y:S01]  /*18c0*/  FFMA R89, R96, R111, R89 ;  /* 0x0000006f60597223 */ /* 0x000fe20000000059 */
[----:B--2---:R-:W-:Y:S01]  /*18d0*/  FFMA R38, R99, R90, R38 ;  /* 0x0000005a63267223 */ /* 0x004fe20000000026 */
[C---:B------:R-:W-:Y:S01]  /*18e0*/  FFMA R115, R90.reuse, R103, R115 ;  /* 0x000000675a737223 */ /* 0x040fe20000000073 */
[C---:B------:R-:W-:Y:S01]  /*18f0*/  FFMA R117, R90.reuse, R107, R117 ;  /* 0x0000006b5a757223 */ /* 0x040fe20000000075 */
[----:B------:R-:W-:Y:S01]  /*1900*/  FFMA R87, R90, R111, R87 ;  /* 0x0000006f5a577223 */ /* 0x000fe20000000057 */
[----:B------:R-:W-:Y:S01]  /*1910*/  FFMA R88, R111, R98, R88 ;  /* 0x000000626f587223 */ /* 0x000fe20000000058 */
[----:B---3--:R-:W-:Y:S01]  /*1920*/  FFMA R29, R0, R105, R29 ;  /* 0x00000069001d7223 */ /* 0x008fe2000000001d */
[----:B------:R-:W-:Y:S01]  /*1930*/  FFMA R28, R105, R94, R28 ;  /* 0x0000005e691c7223 */ /* 0x000fe2000000001c */
[----:B-1----:R-:W-:Y:S01]  /*1940*/  VIADD R11, R11, 0x200 ;  /* 0x000002000b0b7836 */ /* 0x002fe20000000000 */
[----:B------:R-:W-:Y:S01]  /*1950*/  UIADD3 UR5, UPT, UPT, UR5, 0x10, URZ ;  /* 0x0000001005057890 */ /* 0x000fe2000fffe0ff */
[C---:B----4-:R-:W-:Y:S01]  /*1960*/  FFMA R37, R109.reuse, R0, R37 ;  /* 0x000000006d257223 */ /* 0x050fe20000000025 */
[----:B------:R-:W-:Y:S01]  /*1970*/  FFMA R36, R109, R94, R113 ;  /* 0x0000005e6d247223 */ /* 0x000fe20000000071 */
[----:B------:R-:W-:-:S02]  /*1980*/  VIADD R20, R20, 0x200 ;  /* 0x0000020014147836 */ /* 0x000fc40000000000 */
[-C--:B-----5:R-:W-:Y:S01]  /*1990*/  FFMA R35, R109, R93.reuse, R24 ;  /* 0x0000005d6d237223 */ /* 0x0a0fe20000000018 */
[-C--:B------:R-:W-:Y:S01]  /*19a0*/  FFMA R27, R105, R93.reuse, R32 ;  /* 0x0000005d691b7223 */ /* 0x080fe20000000020 */
[C---:B------:R-:W-:Y:S01]  /*19b0*/  FFMA R33, R101.reuse, R0, R26 ;  /* 0x0000000065217223 */ /* 0x040fe2000000001a */
[C---:B------:R-:W-:Y:S01]  /*19c0*/  FFMA R32, R101.reuse, R94, R23 ;  /* 0x0000005e65207223 */ /* 0x040fe20000000017 */
[----:B------:R-:W-:Y:S01]  /*19d0*/  FFMA R31, R101, R93, R86 ;  /* 0x0000005d651f7223 */ /* 0x000fe20000000056 */
[-C--:B0-----:R-:W-:Y:S01]  /*19e0*/  FFMA R25, R0, R91.reuse, R25 ;  /* 0x0000005b00197223 */ /* 0x081fe20000000019 */
[----:B------:R-:W-:Y:S01]  /*19f0*/  FFMA R24, R94, R91, R89 ;  /* 0x0000005b5e187223 */ /* 0x000fe20000000059 */
[----:B------:R-:W-:Y:S01]  /*1a00*/  FFMA R0, R91, R93, R88 ;  /* 0x0000005d5b007223 */ /* 0x000fe20000000058 */
[----:B------:R-:W-:Y:S01]  /*1a10*/  FFMA R38, R109, R22, R38 ;  /* 0x000000166d267223 */ /* 0x000fe20000000026 */
[C---:B------:R-:W-:Y:S01]  /*1a20*/  FFMA R30, R22.reuse, R105, R117 ;  /* 0x00000069161e7223 */ /* 0x040fe20000000075 */
[C---:B------:R-:W-:Y:S01]  /*1a30*/  FFMA R34, R22.reuse, R101, R115 ;  /* 0x0000006516227223 */ /* 0x040fe20000000073 */
[----:B------:R-:W-:Y:S01]  /*1a40*/  FFMA R26, R22, R91, R87 ;  /* 0x0000005b161a7223 */ /* 0x000fe20000000057 */
[----:B------:R-:W-:Y:S06]  /*1a50*/  BRA.U !UP0, `(.L_x_1) ;  /* 0xfffffff508987547 */ /* 0x000fec000b83ffff */
[----:B------:R-:W-:Y:S06]  /*1a60*/  BAR.SYNC.DEFER_BLOCKING 0x0 ;  /* 0x0000000000007b1d */ /* 0x000fec0000010000 */
[----:B------:R-:W-:Y:S05]  /*1a70*/  BRA.U !UP1, `(.L_x_2) ;  /* 0xffffffed094c7547 */ /* 0x000fea000b83ffff */
.L_x_0:
[----:B------:R-:W0:Y:S01]  /*1a80*/  S2R R2, SR_CTAID.Y ;  /* 0x0000000000027919 */ /* 0x000e220000002600 */
[----:B------:R-:W2:Y:S01]  /*1a90*/  LDCU UR4, c[0x0][0x39c] ;  /* 0x00007380ff0477ac */ /* 0x000ea20008000800 */
[----:B------:R-:W3:Y:S01]  /*1aa0*/  LDC.64 R16, c[0x0][0x390] ;  /* 0x0000e400ff107b82 */ /* 0x000ee20000000a00 */
[----:B------:R-:W0:Y:S01]  /*1ab0*/  S2R R3, SR_TID.Y ;  /* 0x0000000000037919 */ /* 0x000e220000002200 */
[----:B------:R-:W4:Y:S01]  /*1ac0*/  S2R R4, SR_CTAID.X ;  /* 0x0000000000047919 */ /* 0x000f220000002500 */
[----:B------:R-:W4:Y:S01]  /*1ad0*/  S2R R5, SR_TID.X ;  /* 0x0000000000057919 */ /* 0x000f220000002100 */
[----:B0-----:R-:W-:-:S05]  /*1ae0*/  LEA R2, R2, R3, 0x3 ;  /* 0x0000000302027211 */ /* 0x001fca00078e18ff */
[----:B------:R-:W-:Y:S01]  /*1af0*/  IMAD.SHL.U32 R2, R2, 0x4, RZ ;  /* 0x0000000402027824 */ /* 0x000fe200078e00ff */
[----:B----4-:R-:W-:-:S04]  /*1b00*/  LEA R3, R4, R5, 0x3 ;  /* 0x0000000504037211 */ /* 0x010fc800078e18ff */
[----:B------:R-:W-:-:S05]  /*1b10*/  SHF.L.U32 R3, R3, 0x2, RZ ;  /* 0x0000000203037819 */ /* 0x000fca00000006ff */
[----:B--2---:R-:W-:-:S04]  /*1b20*/  IMAD R5, R2, UR4, R3 ;  /* 0x0000000402057c24 */ /* 0x004fc8000f8e0203 */
[C---:B---3--:R-:W-:Y:S01]  /*1b30*/  IMAD.WIDE.U32 R2, R5.reuse, 0x4, R16 ;  /* 0x0000000405027825 */ /* 0x048fe200078e0010 */
[----:B------:R-:W-:-:S04]  /*1b40*/  IADD3 R11, PT, PT, R5, UR4, RZ ;  /* 0x00000004050b7c10 */ /* 0x000fc8000fffe0ff */
[C---:B------:R-:W-:Y:S01]  /*1b50*/  IADD3 R13, PT, PT, R11.reuse, 0x2, RZ ;  /* 0x000000020b0d7810 */ /* 0x040fe20007ffe0ff */
[C---:B------:R-:W-:Y:S01]  /*1b60*/  VIADD R7, R11.reuse, 0x1 ;  /* 0x000000010b077836 */ /* 0x040fe20000000000 */
[C---:B------:R-:W-:Y:S01]  /*1b70*/  IADD3 R15, PT, PT, R11.reuse, UR4, RZ ;  /* 0x000000040b0f7c10 */ /* 0x040fe2000fffe0ff */
[--C-:B------:R-:W-:Y:S01]  /*1b80*/  IMAD.WIDE.U32 R4, R11, 0x4, R16.reuse ;  /* 0x000000040b047825 */ /* 0x100fe200078e0010 */
[----:B-1----:R-:W-:Y:S02]  /*1b90*/  STG.E desc[UR8][R2.64], R38 ;  /* 0x0000002602007986 */ /* 0x002fe4000c101908 */
[----:B------:R-:W-:Y:S01]  /*1ba0*/  IADD3 R19, PT, PT, R15, UR4, RZ ;  /* 0x000000040f137c10 */ /* 0x000fe2000fffe0ff */
[C-C-:B------:R-:W-:Y:S01]  /*1bb0*/  IMAD.WIDE.U32 R8, R13.reuse, 0x4, R16.reuse ;  /* 0x000000040d087825 */ /* 0x140fe200078e0010 */
[----:B------:R-:W-:Y:S01]  /*1bc0*/  IADD3 R13, PT, PT, R13, UR4, RZ ;  /* 0x000000040d0d7c10 */ /* 0x000fe2000fffe0ff */
[----:B------:R-:W-:Y:S01]  /*1bd0*/  STG.E desc[UR8][R2.64+0x4], R37 ;  /* 0x0000042502007986 */ /* 0x000fe2000c101908 */
[----:B------:R-:W-:Y:S01]  /*1be0*/  IADD3 R21, PT, PT, R19, 0x2, RZ ;  /* 0x0000000213157810 */ /* 0x000fe20007ffe0ff */
[----:B------:R-:W-:Y:S01]  /*1bf0*/  VIADD R11, R11, 0x3 ;  /* 0x000000030b0b7836 */ /* 0x000fe20000000000 */
[----:B------:R-:W-:Y:S01]  /*1c00*/  IADD3 R23, PT, PT, R19, 0x3, RZ ;  /* 0x0000000313177810 */ /* 0x000fe20007ffe0ff */
[----:B------:R-:W-:Y:S01]  /*1c10*/  STG.E desc[UR8][R2.64+0x8], R36 ;  /* 0x0000082402007986 */ /* 0x000fe2000c101908 */
[----:B------:R-:W-:-:S03]  /*1c20*/  IMAD.WIDE.U32 R6, R7, 0x4, R16 ;  /* 0x0000000407067825 */ /* 0x000fc600078e0010 */
[----:B------:R0:W-:Y:S01]  /*1c30*/  STG.E desc[UR8][R2.64+0xc], R35 ;  /* 0x00000c2302007986 */ /* 0x0001e2000c101908 */
[----:B------:R-:W-:-:S03]  /*1c40*/  IMAD.WIDE.U32 R10, R11, 0x4, R16 ;  /* 0x000000040b0a7825 */ /* 0x000fc600078e0010 */
[----:B------:R1:W-:Y:S04]  /*1c50*/  STG.E desc[UR8][R4.64], R34 ;  /* 0x0000002204007986 */ /* 0x0003e8000c101908 */
[----:B------:R2:W-:Y:S01]  /*1c60*/  STG.E desc[UR8][R6.64], R33 ;  /* 0x0000002106007986 */ /* 0x0005e2000c101908 */
[----:B0-----:R-:W-:-:S03]  /*1c70*/  IMAD.WIDE.U32 R2, R15, 0x4, R16 ;  /* 0x000000040f027825 */ /* 0x001fc600078e0010 */
[----:B------:R0:W-:Y:S01]  /*1c80*/  STG.E desc[UR8][R8.64], R32 ;  /* 0x0000002008007986 */ /* 0x0001e2000c101908 */
[----:B------:R-:W-:-:S03]  /*1c90*/  VIADD R15, R19, 0x1 ;  /* 0x00000001130f7836 */ /* 0x000fc60000000000 */
[----:B------:R-:W-:Y:S01]  /*1ca0*/  STG.E desc[UR8][R10.64], R31 ;  /* 0x0000001f0a007986 */ /* 0x000fe2000c101908 */
[----:B-1----:R-:W-:-:S03]  /*1cb0*/  IMAD.WIDE.U32 R4, R13, 0x4, R16 ;  /* 0x000000040d047825 */ /* 0x002fc600078e0010 */
[----:B------:R-:W-:Y:S01]  /*1cc0*/  STG.E desc[UR8][R2.64], R30 ;  /* 0x0000001e02007986 */ /* 0x000fe2000c101908 */
[----:B------:R-:W-:-:S03]  /*1cd0*/  IMAD.WIDE.U32 R12, R19, 0x4, R16 ;  /* 0x00000004130c7825 */ /* 0x000fc600078e0010 */
[----:B------:R-:W-:Y:S01]  /*1ce0*/  STG.E desc[UR8][R2.64+0x4], R29 ;  /* 0x0000041d02007986 */ /* 0x000fe2000c101908 */
[----:B--2---:R-:W-:-:S03]  /*1cf0*/  IMAD.WIDE.U32 R6, R15, 0x4, R16 ;  /* 0x000000040f067825 */ /* 0x004fc600078e0010 */
[----:B------:R-:W-:Y:S01]  /*1d00*/  STG.E desc[UR8][R4.64], R28 ;  /* 0x0000001c04007986 */ /* 0x000fe2000c101908 */
[----:B------:R-:W-:-:S03]  /*1d10*/  IMAD.WIDE.U32 R14, R21, 0x4, R16 ;  /* 0x00000004150e7825 */ /* 0x000fc600078e0010 */
[----:B------:R-:W-:Y:S01]  /*1d20*/  STG.E desc[UR8][R4.64+0x4], R27 ;  /* 0x0000041b04007986 */ /* 0x000fe2000c101908 */
[----:B0-----:R-:W-:-:S03]  /*1d30*/  IMAD.WIDE.U32 R8, R23, 0x4, R16 ;  /* 0x0000000417087825 */ /* 0x001fc600078e0010 */
[----:B------:R-:W-:Y:S04]  /*1d40*/  STG.E desc[UR8][R12.64], R26 ;  /* 0x0000001a0c007986 */ /* 0x000fe8000c101908 */
[----:B------:R-:W-:Y:S04]  /*1d50*/  STG.E desc[UR8][R6.64], R25 ;  /* 0x0000001906007986 */ /* 0x000fe8000c101908 */
[----:B------:R-:W-:Y:S04]  /*1d60*/  STG.E desc[UR8][R14.64], R24 ;  /* 0x000000180e007986 */ /* 0x000fe8000c101908 */
[----:B------:R-:W-:Y:S01]  /*1d70*/  STG.E desc[UR8][R8.64], R0 ;  /* 0x0000000008007986 */ /* 0x000fe2000c101908 */
[----:B------:R-:W-:Y:S05]  /*1d80*/  EXIT ;  /* 0x000000000000794d */ /* 0x000fea0003800000 */
.L_x_3:
[----:B------:R-:W-:-:S00]  /*1d90*/  BRA `(.L_x_3) ;  /* 0xfffffffc00fc7947 */ /* 0x000fc0000383ffff */
[----:B------:R-:W-:-:S00]  /*1da0*/  NOP ;  /* 0x0000000000007918 */ /* 0x000fc00000000000 */
        /* <DEDUP_REMOVED lines=13> */
.L_x_9:


//--------------------- .text._Z10Naive_GEMMPfS_S_iii --------------------------
	.section	.text._Z10Naive_GEMMPfS_S_iii,"ax",@progbits
	.align	128
        .global         _Z10Naive_GEMMPfS_S_iii
        .type           _Z10Naive_GEMMPfS_S_iii,@function
        .size           _Z10Naive_GEMMPfS_S_iii,(.L_x_10 - _Z10Naive_GEMMPfS_S_iii)
        .other          _Z10Naive_GEMMPfS_S_iii,@"STO_CUDA_ENTRY STV_DEFAULT"
_Z10Naive_GEMMPfS_S_iii:
.text._Z10Naive_GEMMPfS_S_iii:
[----:B------:R-:W-:Y:S01]  /*0000*/  LDC R1, c[0x0][0x37c] ;  /* 0x0000df00ff017b82 */ /* 0x000fe20000000800 */
[----:B------:R-:W0:Y:S07]  /*0010*/  S2R R5, SR_TID.X ;  /* 0x0000000000057919 */ /* 0x000e2e0000002100 */
[----:B------:R-:W0:Y:S01]  /*0020*/  S2UR UR4, SR_CTAID.X ;  /* 0x00000000000479c3 */ /* 0x000e220000002500 */
[----:B------:R-:W1:Y:S07]  /*0030*/  S2R R4, SR_TID.Y ;  /* 0x0000000000047919 */ /* 0x000e6e0000002200 */
[----:B------:R-:W0:Y:S08]  /*0040*/  LDC R0, c[0x0][0x360] ;  /* 0x0000d800ff007b82 */ /* 0x000e300000000800 */
[----:B------:R-:W1:Y:S08]  /*0050*/  S2UR UR5, SR_CTAID.Y ;  /* 0x00000000000579c3 */ /* 0x000e700000002600 */
[----:B------:R-:W1:Y:S08]  /*0060*/  LDC R19, c[0x0][0x364] ;  /* 0x0000d900ff137b82 */ /* 0x000e700000000800 */
[----:B------:R-:W2:Y:S01]  /*0070*/  LDC.64 R2, c[0x0][0x398] ;  /* 0x0000e600ff027b82 */ /* 0x000ea20000000a00 */
[----:B0-----:R-:W-:-:S02]  /*0080*/  IMAD R0, R0, UR4, R5 ;  /* 0x0000000400007c24 */ /* 0x001fc4000f8e0205 */
[----:B-1----:R-:W-:-:S03]  /*0090*/  IMAD R19, R19, UR5, R4 ;  /* 0x0000000513137c24 */ /* 0x002fc6000f8e0204 */
[----:B--2---:R-:W-:-:S04]  /*00a0*/  ISETP.GE.AND P0, PT, R0, R3, PT ;  /* 0x000000030000720c */ /* 0x004fc80003f06270 */
[----:B------:R-:W-:-:S13]  /*00b0*/  ISETP.GE.OR P0, PT, R19, R2, P0 ;  /* 0x000000021300720c */ /* 0x000fda0000706670 */
[----:B------:R-:W-:Y:S05]  /*00c0*/  @P0 EXIT ;  /* 0x000000000000094d */ /* 0x000fea0003800000 */
[----:B------:R-:W0:Y:S01]  /*00d0*/  LDC R2, c[0x0][0x3a0] ;  /* 0x0000e800ff027b82 */ /* 0x000e220000000800 */
[----:B------:R-:W1:Y:S01]  /*00e0*/  LDCU.64 UR4, c[0x0][0x358] ;  /* 0x00006b00ff0477ac */ /* 0x000e620008000a00 */
[----:B------:R-:W-:Y:S01]  /*00f0*/  HFMA2 R24, -RZ, RZ, 0, 0 ;  /* 0x00000000ff187431 */ /* 0x000fe200000001ff */
[----:B0-----:R-:W-:-:S13]  /*0100*/  ISETP.GE.AND P0, PT, R2, 0x1, PT ;  /* 0x000000010200780c */ /* 0x001fda0003f06270 */
[----:B-1----:R-:W-:Y:S05]  /*0110*/  @!P0 BRA `(.L_x_4) ;  /* 0x0000000400e08947 */ /* 0x002fea0003800000 */
[C---:B------:R-:W-:Y:S01]  /*0120*/  ISETP.GE.U32.AND P1, PT, R2.reuse, 0x8, PT ;  /* 0x000000080200780c */ /* 0x040fe20003f26070 */
[----:B------:R-:W-:Y:S01]  /*0130*/  IMAD R20, R19, R2, RZ ;  /* 0x0000000213147224 */ /* 0x000fe200078e02ff */
[----:B------:R-:W-:Y:S02]  /*0140*/  LOP3.LUT R27, R2, 0x7, RZ, 0xc0, !PT ;  /* 0x00000007021b7812 */ /* 0x000fe400078ec0ff */
[----:B------:R-:W-:Y:S02]  /*0150*/  MOV R24, RZ ;  /* 0x000000ff00187202 */ /* 0x000fe40000000f00 */
[----:B------:R-:W-:Y:S02]  /*0160*/  ISETP.NE.AND P0, PT, R27, RZ, PT ;  /* 0x000000ff1b00720c */ /* 0x000fe40003f05270 */
[----:B------:R-:W-:-:S05]  /*0170*/  MOV R21, RZ ;  /* 0x000000ff00157202 */ /* 0x000fca0000000f00 */
[----:B------:R-:W-:Y:S06]  /*0180*/  @!P1 BRA `(.L_x_5) ;  /* 0x0000000000c49947 */ /* 0x000fec0003800000 */
[----:B------:R-:W0:Y:S01]  /*0190*/  LDC.64 R4, c[0x0][0x380] ;  /* 0x0000e000ff047b82 */ /* 0x000e220000000a00 */
[----:B------:R-:W-:Y:S02]  /*01a0*/  LOP3.LUT R21, R2, 0x7ffffff8, RZ, 0xc0, !PT ;  /* 0x7ffffff802157812 */ /* 0x000fe400078ec0ff */
[----:B------:R-:W-:Y:S02]  /*01b0*/  MOV R24, RZ ;  /* 0x000000ff00187202 */ /* 0x000fe40000000f00 */
[----:B------:R-:W-:Y:S02]  /*01c0*/  MOV R18, R0 ;  /* 0x0000000000127202 */ /* 0x000fe40000000f00 */
[----:B------:R-:W-:Y:S01]  /*01d0*/  IADD3 R22, PT, PT, -R21, RZ, RZ ;  /* 0x000000ff15167210 */ /* 0x000fe20007ffe1ff */
[----:B0-----:R-:W-:-:S03]  /*01e0*/  IMAD.WIDE.U32 R4, R20, 0x4, R4 ;  /* 0x0000000414047825 */ /* 0x001fc600078e0004 */
[----:B------:R-:W-:-:S04]  /*01f0*/  IADD3 R6, P1, PT, R4, 0x10, RZ ;  /* 0x0000001004067810 */ /* 0x000fc80007f3e0ff */
[----:B------:R-:W-:-:S09]  /*0200*/  IADD3.X R7, PT, PT, RZ, R5, RZ, P1, !PT ;  /* 0x00000005ff077210 */ /* 0x000fd20000ffe4ff */
.L_x_6:
[----:B------:R-:W0:Y:S01]  /*0210*/  LDC.64 R16, c[0x0][0x388] ;  /* 0x0000e200ff107b82 */ /* 0x000e220000000a00 */
[----:B------:R-:W-:Y:S02]  /*0220*/  MOV R4, R6 ;  /* 0x0000000600047202 */ /* 0x000fe40000000f00 */
[----:B------:R-:W-:-:S05]  /*0230*/  MOV R5, R7 ;  /* 0x0000000700057202 */ /* 0x000fca0000000f00 */
[----:B------:R-:W2:Y:S04]  /*0240*/  LDG.E R25, desc[UR4][R4.64+-0x10] ;  /* 0xfffff00404197981 */ /* 0x000ea8000c1e1900 */
[----:B------:R-:W3:Y:S04]  /*0250*/  LDG.E R23, desc[UR4][R4.64+-0xc] ;  /* 0xfffff40404177981 */ /* 0x000ee8000c1e1900 */
[----:B------:R-:W4:Y:S04]  /*0260*/  LDG.E R29, desc[UR4][R4.64+-0x8] ;  /* 0xfffff804041d7981 */ /* 0x000f28000c1e1900 */
[----:B------:R-:W5:Y:S01]  /*0270*/  LDG.E R28, desc[UR4][R4.64+-0x4] ;  /* 0xfffffc04041c7981 */ /* 0x000f62000c1e1900 */
[----:B0-----:R-:W-:-:S05]  /*0280*/  IMAD.WIDE R16, R18, 0x4, R16 ;  /* 0x0000000412107825 */ /* 0x001fca00078e0210 */
[----:B------:R0:W2:Y:S01]  /*0290*/  LDG.E R26, desc[UR4][R16.64] ;  /* 0x00000004101a7981 */ /* 0x0000a2000c1e1900 */
[----:B------:R-:W-:-:S04]  /*02a0*/  IMAD.WIDE R14, R3, 0x4, R16 ;  /* 0x00000004030e7825 */ /* 0x000fc800078e0210 */
[C---:B------:R-:W-:Y:S02]  /*02b0*/  IMAD.WIDE R6, R3.reuse, 0x4, R14 ;  /* 0x0000000403067825 */ /* 0x040fe400078e020e */
[----:B------:R-:W3:Y:S02]  /*02c0*/  LDG.E R14, desc[UR4][R14.64] ;  /* 0x000000040e0e7981 */ /* 0x000ee4000c1e1900 */
[C---:B------:R-:W-:Y:S02]  /*02d0*/  IMAD.WIDE R10, R3.reuse, 0x4, R6 ;  /* 0x00000004030a7825 */ /* 0x040fe400078e0206 */
[----:B------:R-:W4:Y:S02]  /*02e0*/  LDG.E R6, desc[UR4][R6.64] ;  /* 0x0000000406067981 */ /* 0x000f24000c1e1900 */
[C---:B------:R-:W-:Y:S02]  /*02f0*/  IMAD.WIDE R8, R3.reuse, 0x4, R10 ;  /* 0x0000000403087825 */ /* 0x040fe400078e020a */
[----:B------:R-:W5:Y:S02]  /*0300*/  LDG.E R10, desc[UR4][R10.64] ;  /* 0x000000040a0a7981 */ /* 0x000f64000c1e1900 */
[----:B------:R-:W-:-:S02]  /*0310*/  IMAD.WIDE R12, R3, 0x4, R8 ;  /* 0x00000004030c7825 */ /* 0x000fc400078e0208 */
[----:B------:R-:W5:Y:S04]  /*0320*/  LDG.E R7, desc[UR4][R4.64] ;  /* 0x0000000404077981 */ /* 0x000f68000c1e1900 */
[----:B------:R-:W5:Y:S01]  /*0330*/  LDG.E R8, desc[UR4][R8.64] ;  /* 0x0000000408087981 */ /* 0x000f62000c1e1900 */
[----:B0-----:R-:W-:-:S03]  /*0340*/  IMAD.WIDE R16, R3, 0x4, R12 ;  /* 0x0000000403107825 */ /* 0x001fc600078e020c */
[----:B------:R-:W5:Y:S04]  /*0350*/  LDG.E R12, desc[UR4][R12.64] ;  /* 0x000000040c0c7981 */ /* 0x000f68000c1e1900 */
[----:B------:R-:W5:Y:S04]  /*0360*/  LDG.E R15, desc[UR4][R16.64] ;  /* 0x00000004100f7981 */ /* 0x000f68000c1e1900 */
[----:B------:R-:W5:Y:S04]  /*0370*/  LDG.E R9, desc[UR4][R4.64+0x4] ;  /* 0x0000040404097981 */ /* 0x000f68000c1e1900 */
[----:B------:R-:W5:Y:S01]  /*0380*/  LDG.E R11, desc[UR4][R4.64+0xc] ;  /* 0x00000c04040b7981 */ /* 0x000f62000c1e1900 */
[----:B--2---:R-:W-:Y:S01]  /*0390*/  FFMA R26, R25, R26, R24 ;  /* 0x0000001a191a7223 */ /* 0x004fe20000000018 */
[----:B------:R-:W-:-:S02]  /*03a0*/  IMAD.WIDE R24, R3, 0x4, R16 ;  /* 0x0000000403187825 */ /* 0x000fc400078e0210 */
[----:B------:R-:W2:Y:S04]  /*03b0*/  LDG.E R16, desc[UR4][R4.64+0x8] ;  /* 0x0000080404107981 */ /* 0x000ea8000c1e1900 */
[----:B------:R-:W2:Y:S01]  /*03c0*/  LDG.E R24, desc[UR4][R24.64] ;  /* 0x0000000418187981 */ /* 0x000ea2000c1e1900 */
[----:B---3--:R-:W-:Y:S01]  /*03d0*/  FFMA R14, R23, R14, R26 ;  /* 0x0000000e170e7223 */ /* 0x008fe2000000001a */
[----:B------:R-:W-:-:S03]  /*03e0*/  IADD3 R22, PT, PT, R22, 0x8, RZ ;  /* 0x0000000816167810 */ /* 0x000fc60007ffe0ff */
[----:B----4-:R-:W-:Y:S01]  /*03f0*/  FFMA R29, R29, R6, R14 ;  /* 0x000000061d1d7223 */ /* 0x010fe2000000000e */
[----:B------:R-:W-:-:S03]  /*0400*/  ISETP.NE.AND P1, PT, R22, RZ, PT ;  /* 0x000000ff1600720c */ /* 0x000fc60003f25270 */
[----:B-----5:R-:W-:Y:S01]  /*0410*/  FFMA R10, R28, R10, R29 ;  /* 0x0000000a1c0a7223 */ /* 0x020fe2000000001d */
[----:B------:R-:W-:-:S03]  /*0420*/  IADD3 R6, P2, PT, R4, 0x20, RZ ;  /* 0x0000002004067810 */ /* 0x000fc60007f5e0ff */
[----:B------:R-:W-:Y:S01]  /*0430*/  FFMA R8, R7, R8, R10 ;  /* 0x0000000807087223 */ /* 0x000fe2000000000a */
[----:B------:R-:W-:Y:S02]  /*0440*/  IADD3.X R7, PT, PT, RZ, R5, RZ, P2, !PT ;  /* 0x00000005ff077210 */ /* 0x000fe400017fe4ff */
[----:B------:R-:W-:Y:S01]  /*0450*/  LEA R18, R3, R18, 0x3 ;  /* 0x0000001203127211 */ /* 0x000fe200078e18ff */
[----:B------:R-:W-:-:S04]  /*0460*/  FFMA R9, R9, R12, R8 ;  /* 0x0000000c09097223 */ /* 0x000fc80000000008 */
[----:B--2---:R-:W-:-:S04]  /*0470*/  FFMA R16, R16, R15, R9 ;  /* 0x0000000f10107223 */ /* 0x004fc80000000009 */
[----:B------:R-:W-:Y:S01]  /*0480*/  FFMA R24, R11, R24, R16 ;  /* 0x000000180b187223 */ /* 0x000fe20000000010 */
[----:B------:R-:W-:Y:S06]  /*0490*/  @P1 BRA `(.L_x_6) ;  /* 0xfffffffc005c1947 */ /* 0x000fec000383ffff */
.L_x_5:
[----:B------:R-:W-:Y:S05]  /*04a0*/  @!P0 BRA `(.L_x_4) ;  /* 0x0000000000fc8947 */ /* 0x000fea0003800000 */
[----:B------:R-:W-:Y:S02]  /*04b0*/  ISETP.GE.U32.AND P1, PT, R27, 0x4, PT ;  /* 0x000000041b00780c */ /* 0x000fe40003f26070 */
[----:B------:R-:W-:-:S04]  /*04c0*/  LOP3.LUT R16, R2, 0x3, RZ, 0xc0, !PT ;  /* 0x0000000302107812 */ /* 0x000fc800078ec0ff */
[----:B------:R-:W-:-:S07]  /*04d0*/  ISETP.NE.AND P0, PT, R16, RZ, PT ;  /* 0x000000ff1000720c */ /* 0x000fce0003f05270 */
[----:B------:R-:W-:Y:S06]  /*04e0*/  @!P1 BRA `(.L_x_7) ;  /* 0x00000000006c9947 */ /* 0x000fec0003800000 */
[----:B------:R-:W0:Y:S01]  /*04f0*/  LDC.64 R6, c[0x0][0x388] ;  /* 0x0000e200ff067b82 */ /* 0x000e220000000a00 */
[----:B------:R-:W1:Y:S01]  /*0500*/  LDCU.64 UR6, c[0x0][0x380] ;  /* 0x00007000ff0677ac */ /* 0x000e620008000a00 */
[----:B------:R-:W-:Y:S01]  /*0510*/  IMAD R9, R21, R3, R0 ;  /* 0x0000000315097224 */ /* 0x000fe200078e0200 */
[CC--:B------:R-:W-:Y:S02]  /*0520*/  IADD3 R5, PT, PT, R20.reuse, R21.reuse, RZ ;  /* 0x0000001514057210 */ /* 0x0c0fe40007ffe0ff */
[----:B------:R-:W-:-:S03]  /*0530*/  IADD3 R10, P1, PT, R20, R21, RZ ;  /* 0x00000015140a7210 */ /* 0x000fc60007f3e0ff */
[----:B------:R-:W2:Y:S01]  /*0540*/  LDC.64 R14, c[0x0][0x380] ;  /* 0x0000e000ff0e7b82 */ /* 0x000ea20000000a00 */
[----:B0-----:R-:W-:-:S04]  /*0550*/  IMAD.WIDE R6, R9, 0x4, R6 ;  /* 0x0000000409067825 */ /* 0x001fc800078e0206 */
[----:B------:R-:W-:Y:S02]  /*0560*/  IMAD.WIDE R8, R3, 0x4, R6 ;  /* 0x0000000403087825 */ /* 0x000fe400078e0206 */
[----:B------:R-:W3:Y:S02]  /*0570*/  LDG.E R6, desc[UR4][R6.64] ;  /* 0x0000000406067981 */ /* 0x000ee4000c1e1900 */
[----:B--2---:R-:W-:Y:S01]  /*0580*/  IMAD.WIDE.U32 R14, R5, 0x4, R14 ;  /* 0x00000004050e7825 */ /* 0x004fe200078e000e */
[----:B------:R-:W-:Y:S02]  /*0590*/  IADD3.X R5, PT, PT, RZ, RZ, RZ, P1, !PT ;  /* 0x000000ffff057210 */ /* 0x000fe40000ffe4ff */
[----:B-1----:R-:W-:-:S03]  /*05a0*/  LEA R4, P1, R10, UR6, 0x2 ;  /* 0x000000060a047c11 */ /* 0x002fc6000f8210ff */
[----:B------:R-:W3:Y:S01]  /*05b0*/  LDG.E R15, desc[UR4][R14.64] ;  /* 0x000000040e0f7981 */ /* 0x000ee2000c1e1900 */
[----:B------:R-:W-:Y:S01]  /*05c0*/  LEA.HI.X R5, R10, UR7, R5, 0x2, P1 ;  /* 0x000000070a057c11 */ /* 0x000fe200088f1405 */
[C---:B------:R-:W-:Y:S02]  /*05d0*/  IMAD.WIDE R10, R3.reuse, 0x4, R8 ;  /* 0x00000004030a7825 */ /* 0x040fe400078e0208 */
[----:B------:R-:W2:Y:S04]  /*05e0*/  LDG.E R8, desc[UR4][R8.64] ;  /* 0x0000000408087981 */ /* 0x000ea8000c1e1900 */
[----:B------:R-:W2:Y:S01]  /*05f0*/  LDG.E R17, desc[UR4][R4.64+0x4] ;  /* 0x0000040404117981 */ /* 0x000ea2000c1e1900 */
[----:B------:R-:W-:-:S03]  /*0600*/  IMAD.WIDE R12, R3, 0x4, R10 ;  /* 0x00000004030c7825 */ /* 0x000fc600078e020a */
[----:B------:R-:W4:Y:S04]  /*0610*/  LDG.E R22, desc[UR4][R10.64] ;  /* 0x000000040a167981 */ /* 0x000f28000c1e1900 */
[----:B------:R-:W4:Y:S04]  /*0620*/  LDG.E R18, desc[UR4][R4.64+0x8] ;  /* 0x0000080404127981 */ /* 0x000f28000c1e1900 */
[----:B------:R-:W5:Y:S04]  /*0630*/  LDG.E R26, desc[UR4][R4.64+0xc] ;  /* 0x00000c04041a7981 */ /* 0x000f68000c1e1900 */
[----:B------:R-:W5:Y:S01]  /*0640*/  LDG.E R12, desc[UR4][R12.64] ;  /* 0x000000040c0c7981 */ /* 0x000f62000c1e1900 */
[----:B------:R-:W-:Y:S01]  /*0650*/  IADD3 R21, PT, PT, R21, 0x4, RZ ;  /* 0x0000000415157810 */ /* 0x000fe20007ffe0ff */
[----:B---3--:R-:W-:-:S04]  /*0660*/  FFMA R24, R15, R6, R24 ;  /* 0x000000060f187223 */ /* 0x008fc80000000018 */
[----:B--2---:R-:W-:-:S04]  /*0670*/  FFMA R17, R17, R8, R24 ;  /* 0x0000000811117223 */ /* 0x004fc80000000018 */
[----:B----4-:R-:W-:-:S04]  /*0680*/  FFMA R17, R18, R22, R17 ;  /* 0x0000001612117223 */ /* 0x010fc80000000011 */
[----:B-----5:R-:W-:-:S07]  /*0690*/  FFMA R24, R26, R12, R17 ;  /* 0x0000000c1a187223 */ /* 0x020fce0000000011 */
.L_x_7:
[----:B------:R-:W-:Y:S05]  /*06a0*/  @!P0 BRA `(.L_x_4) ;  /* 0x00000000007c8947 */ /* 0x000fea0003800000 */
[----:B------:R-:W-:Y:S01]  /*06b0*/  ISETP.NE.AND P1, PT, R16, 0x1, PT ;  /* 0x000000011000780c */ /* 0x000fe20003f25270 */
[----:B------:R-:W0:Y:S01]  /*06c0*/  LDC.64 R12, c[0x0][0x380] ;  /* 0x0000e000ff0c7b82 */ /* 0x000e220000000a00 */
[----:B------:R-:W-:-:S04]  /*06d0*/  LOP3.LUT R2, R2, 0x1, RZ, 0xc0, !PT ;  /* 0x0000000102027812 */ /* 0x000fc800078ec0ff */
[----:B------:R-:W-:-:S03]  /*06e0*/  ISETP.NE.U32.AND P0, PT, R2, 0x1, PT ;  /* 0x000000010200780c */ /* 0x000fc60003f05070 */
[----:B------:R-:W1:Y:S04]  /*06f0*/  LDC.64 R10, c[0x0][0x388] ;  /* 0x0000e200ff0a7b82 */ /* 0x000e680000000a00 */
[CC--:B------:R-:W-:Y:S02]  /*0700*/  @P1 IADD3 R15, PT, PT, R20.reuse, R21.reuse, RZ ;  /* 0x00000015140f1210 */ /* 0x0c0fe40007ffe0ff */
[----:B------:R-:W-:Y:S02]  /*0710*/  @P1 IADD3 R2, P2, PT, R20, R21, RZ ;  /* 0x0000001514021210 */ /* 0x000fe40007f5e0ff */
[----:B------:R-:W2:Y:S02]  /*0720*/  @P1 LDC.64 R4, c[0x0][0x380] ;  /* 0x0000e000ff041b82 */ /* 0x000ea40000000a00 */
[----:B------:R-:W-:-:S06]  /*0730*/  @P1 IADD3.X R14, PT, PT, RZ, RZ, RZ, P2, !PT ;  /* 0x000000ffff0e1210 */ /* 0x000fcc00017fe4ff */
[----:B------:R-:W3:Y:S01]  /*0740*/  LDC.64 R6, c[0x0][0x380] ;  /* 0x0000e000ff067b82 */ /* 0x000ee20000000a00 */
[----:B0-----:R-:W-:-:S04]  /*0750*/  @P1 IMAD.WIDE.U32 R12, R15, 0x4, R12 ;  /* 0x000000040f0c1825 */ /* 0x001fc800078e000c */
[C---:B------:R-:W-:Y:S01]  /*0760*/  @P1 IMAD R15, R21.reuse, R3, R0 ;  /* 0x00000003150f1224 */ /* 0x040fe200078e0200 */
[----:B------:R-:W-:Y:S01]  /*0770*/  @P1 IADD3 R21, PT, PT, R21, 0x2, RZ ;  /* 0x0000000215151810 */ /* 0x000fe20007ffe0ff */
[----:B------:R-:W4:Y:S01]  /*0780*/  @P1 LDG.E R13, desc[UR4][R12.64] ;  /* 0x000000040c0d1981 */ /* 0x000f22000c1e1900 */
[----:B------:R-:W0:Y:S01]  /*0790*/  LDC.64 R8, c[0x0][0x388] ;  /* 0x0000e200ff087b82 */ /* 0x000e220000000a00 */
[----:B-1----:R-:W-:Y:S01]  /*07a0*/  @P1 IMAD.WIDE R10, R15, 0x4, R10 ;  /* 0x000000040f0a1825 */ /* 0x002fe200078e020a */
[----:B------:R-:W-:Y:S02]  /*07b0*/  @!P0 IADD3 R17, PT, PT, R20, R21, RZ ;  /* 0x0000001514118210 */ /* 0x000fe40007ffe0ff */
[----:B--2---:R-:W-:Y:S01]  /*07c0*/  @P1 LEA R4, P2, R2, R4, 0x2 ;  /* 0x0000000402041211 */ /* 0x004fe200078410ff */
[----:B------:R-:W-:-:S03]  /*07d0*/  @!P0 IMAD R21, R21, R3, R0 ;  /* 0x0000000315158224 */ /* 0x000fc600078e0200 */
[----:B------:R-:W-:Y:S01]  /*07e0*/  @P1 LEA.HI.X R5, R2, R5, R14, 0x2, P2 ;  /* 0x0000000502051211 */ /* 0x000fe200010f140e */
[----:B------:R-:W-:Y:S01]  /*07f0*/  @P1 IMAD.WIDE R14, R3, 0x4, R10 ;  /* 0x00000004030e1825 */ /* 0x000fe200078e020a */
[----:B------:R-:W4:Y:S03]  /*0800*/  @P1 LDG.E R2, desc[UR4][R10.64] ;  /* 0x000000040a021981 */ /* 0x000f26000c1e1900 */
[----:B---3--:R-:W-:Y:S01]  /*0810*/  @!P0 IMAD.WIDE.U32 R6, R17, 0x4, R6 ;  /* 0x0000000411068825 */ /* 0x008fe200078e0006 */
[----:B------:R-:W2:Y:S04]  /*0820*/  @P1 LDG.E R5, desc[UR4][R4.64+0x4] ;  /* 0x0000040404051981 */ /* 0x000ea8000c1e1900 */
[----:B------:R-:W2:Y:S01]  /*0830*/  @P1 LDG.E R14, desc[UR4][R14.64] ;  /* 0x000000040e0e1981 */ /* 0x000ea2000c1e1900 */
[----:B0-----:R-:W-:-:S03]  /*0840*/  @!P0 IMAD.WIDE R8, R21, 0x4, R8 ;  /* 0x0000000415088825 */ /* 0x001fc600078e0208 */
[----:B------:R-:W3:Y:S04]  /*0850*/  @!P0 LDG.E R7, desc[UR4][R6.64] ;  /* 0x0000000406078981 */ /* 0x000ee8000c1e1900 */
[----:B------:R-:W3:Y:S01]  /*0860*/  @!P0 LDG.E R8, desc[UR4][R8.64] ;  /* 0x0000000408088981 */ /* 0x000ee2000c1e1900 */
[----:B----4-:R-:W-:-:S04]  /*0870*/  @P1 FFMA R2, R13, R2, R24 ;  /* 0x000000020d021223 */ /* 0x010fc80000000018 */
[----:B--2---:R-:W-:-:S04]  /*0880*/  @P1 FFMA R24, R5, R14, R2 ;  /* 0x0000000e05181223 */ /* 0x004fc80000000002 */
[----:B---3--:R-:W-:-:S07]  /*0890*/  @!P0 FFMA R24, R7, R8, R24 ;  /* 0x0000000807188223 */ /* 0x008fce0000000018 */
.L_x_4:
[----:B------:R-:W0:Y:S01]  /*08a0*/  LDC.64 R4, c[0x0][0x390] ;  /* 0x0000e400ff047b82 */ /* 0x000e220000000a00 */
[----:B------:R-:W-:-:S04]  /*08b0*/  IMAD R3, R19, R3, R0 ;  /* 0x0000000313037224 */ /* 0x000fc800078e0200 */
[----:B0-----:R-:W-:-:S05]  /*08c0*/  IMAD.WIDE R2, R3, 0x4, R4 ;  /* 0x0000000403027825 */ /* 0x001fca00078e0204 */
[----:B------:R-:W-:Y:S01]  /*08d0*/  STG.E desc[UR4][R2.64], R24 ;  /* 0x0000001802007986 */ /* 0x000fe2000c101904 */
[----:B------:R-:W-:Y:S05]  /*08e0*/  EXIT ;  /* 0x000000000000794d */ /* 0x000fea0003800000 */
.L_x_8:
        /* <DEDUP_REMOVED lines=9> */
.L_x_10:


//--------------------- .nv.shared._Z9Bank_GEMMILi8ELi4EEvPfS0_S0_iii --------------------------
	.section	.nv.shared._Z9Bank_GEMMILi8ELi4EEvPfS0_S0_iii,"aw",@nobits
	.sectionflags	@""
	.align	4
.nv.shared._Z9Bank_GEMMILi8ELi4EEvPfS0_S0_iii:
	.zero		9216


//--------------------- .nv.shared.reserved.0     --------------------------
	.section	.nv.shared.reserved.0,"aw",@nobits
	.weak		__nv_reservedSMEM_offset_0_alias
	.size		__nv_reservedSMEM_offset_0_alias, 0, 64
	.other		__nv_reservedSMEM_offset_0_alias,@"STO_CUDA_RESERVED_SHARED STV_DEFAULT"
__nv_reservedSMEM_offset_0_alias:
	.zero		0
	.zero		64


//--------------------- .nv.constant0._Z9Bank_GEMMILi8ELi4EEvPfS0_S0_iii --------------------------
	.section	.nv.constant0._Z9Bank_GEMMILi8ELi4EEvPfS0_S0_iii,"a",@progbits
	.sectionflags	@""
	.align	4
.nv.constant0._Z9Bank_GEMMILi8ELi4EEvPfS0_S0_iii:
	.zero		932


//--------------------- .nv.constant0._Z10Naive_GEMMPfS_S_iii --------------------------
	.section	.nv.constant0._Z10Naive_GEMMPfS_S_iii,"a",@progbits
	.sectionflags	@""
	.align	4
.nv.constant0._Z10Naive_GEMMPfS_S_iii:
	.zero		932


//--------------------- SYMBOLS --------------------------

	.type		.nv.reservedSmem.offset0,@object
	.size		.nv.reservedSmem.offset0,0x4
	.type		.nv.reservedSmem.cap,@object
	.size		.nv.reservedSmem.cap,0x4
